//
// Generated by NVIDIA NVVM Compiler
//
// Compiler Build ID: CL-36424714
// Cuda compilation tools, release 13.0, V13.0.88
// Based on NVVM 20.0.0
//

.version 9.0
.target sm_100
.address_size 64

	// .globl	_Z11compute_siniPf
.func  (.param .align 16 .b8 func_retval0[16]) __internal_trig_reduction_slowpathd
(
	.param .b64 __internal_trig_reduction_slowpathd_param_0
)
;
.global .align 4 .b8 __cudart_i2opi_f[24] = {65, 144, 67, 60, 153, 149, 98, 219, 192, 221, 52, 245, 209, 87, 39, 252, 41, 21, 68, 78, 110, 131, 249, 162};
.global .align 8 .b8 __cudart_i2opi_d[144] = {8, 93, 141, 31, 177, 95, 251, 107, 234, 146, 82, 138, 247, 57, 7, 61, 123, 241, 229, 235, 199, 186, 39, 117, 45, 234, 95, 158, 102, 63, 70, 79, 183, 9, 203, 39, 207, 126, 54, 109, 31, 109, 10, 90, 139, 17, 47, 239, 15, 152, 5, 222, 255, 151, 248, 31, 59, 40, 249, 189, 139, 95, 132, 156, 244, 57, 83, 131, 57, 214, 145, 57, 65, 126, 95, 180, 38, 112, 156, 233, 132, 68, 187, 46, 245, 53, 130, 232, 62, 167, 41, 177, 28, 235, 29, 254, 28, 146, 209, 9, 234, 46, 73, 6, 224, 210, 77, 66, 58, 110, 36, 183, 97, 197, 187, 222, 171, 99, 81, 254, 65, 144, 67, 60, 153, 149, 98, 219, 192, 221, 52, 245, 209, 87, 39, 252, 41, 21, 68, 78, 110, 131, 249, 162};
.global .align 16 .b8 __cudart_sin_cos_coeffs[128] = {70, 210, 176, 44, 241, 229, 90, 190, 146, 227, 172, 105, 227, 29, 199, 62, 161, 98, 219, 25, 160, 1, 42, 191, 24, 8, 17, 17, 17, 17, 129, 63, 84, 85, 85, 85, 85, 85, 197, 191, 0, 0, 0, 0, 0, 0, 0, 0, 0, 0, 0, 0, 0, 0, 0, 0, 100, 129, 253, 32, 131, 255, 168, 189, 40, 133, 239, 193, 167, 238, 33, 62, 217, 230, 6, 142, 79, 126, 146, 190, 233, 188, 221, 25, 160, 1, 250, 62, 71, 93, 193, 22, 108, 193, 86, 191, 81, 85, 85, 85, 85, 85, 165, 63, 0, 0, 0, 0, 0, 0, 224, 191, 0, 0, 0, 0, 0, 0, 240, 63};

.visible .entry _Z11compute_siniPf(
	.param .u32 _Z11compute_siniPf_param_0,
	.param .u64 .ptr .align 1 _Z11compute_siniPf_param_1
)
{
	.reg .pred 	%p<6>;
	.reg .b32 	%r<20>;
	.reg .b32 	%f<2>;
	.reg .b64 	%rd<9>;
	.reg .b64 	%fd<36>;

	ld.param.u32 	%r5, [_Z11compute_siniPf_param_0];
	ld.param.u64 	%rd1, [_Z11compute_siniPf_param_1];
	mov.u32 	%r6, %ctaid.x;
	mov.u32 	%r7, %ntid.x;
	mov.u32 	%r8, %tid.x;
	mad.lo.s32 	%r1, %r6, %r7, %r8;
	setp.ge.u32 	%p1, %r1, %r5;
	@%p1 bra 	$L__BB0_6;
	shr.u32 	%r9, %r1, 3;
	mul.hi.u32 	%r10, %r9, 381774871;
	shr.u32 	%r11, %r10, 2;
	mul.lo.s32 	%r12, %r11, 360;
	sub.s32 	%r13, %r1, %r12;
	cvt.rn.f64.u32 	%fd6, %r13;
	mul.f64 	%fd7, %fd6, 0d400921FB54442D18;
	div.rn.f64 	%fd1, %fd7, 0d4066800000000000;
	setp.neu.f64 	%p2, %fd1, 0d7FF0000000000000;
	@%p2 bra 	$L__BB0_3;
	mov.f64 	%fd13, 0d0000000000000000;
	mov.f64 	%fd14, 0d7FF0000000000000;
	mul.rn.f64 	%fd35, %fd14, %fd13;
	mov.b32 	%r19, 0;
	bra.uni 	$L__BB0_5;
$L__BB0_3:
	mul.f64 	%fd8, %fd1, 0d3FE45F306DC9C883;
	cvt.rni.s32.f64 	%r19, %fd8;
	cvt.rn.f64.s32 	%fd9, %r19;
	fma.rn.f64 	%fd10, %fd9, 0dBFF921FB54442D18, %fd1;
	fma.rn.f64 	%fd11, %fd9, 0dBC91A62633145C00, %fd10;
	fma.rn.f64 	%fd35, %fd9, 0dB97B839A252049C0, %fd11;
	setp.ltu.f64 	%p3, %fd1, 0d41E0000000000000;
	@%p3 bra 	$L__BB0_5;
	{ // callseq 0, 0
	.param .b64 param0;
	st.param.f64 	[param0], %fd1;
	.param .align 16 .b8 retval0[16];
	call.uni (retval0), 
	__internal_trig_reduction_slowpathd, 
	(
	param0
	);
	ld.param.f64 	%fd35, [retval0];
	ld.param.b32 	%r19, [retval0+8];
	} // callseq 0
$L__BB0_5:
	shl.b32 	%r16, %r19, 6;
	cvt.u64.u32 	%rd2, %r16;
	and.b64  	%rd3, %rd2, 64;
	mov.u64 	%rd4, __cudart_sin_cos_coeffs;
	add.s64 	%rd5, %rd4, %rd3;
	mul.rn.f64 	%fd15, %fd35, %fd35;
	and.b32  	%r17, %r19, 1;
	setp.eq.b32 	%p4, %r17, 1;
	selp.f64 	%fd16, 0dBDA8FF8320FD8164, 0d3DE5DB65F9785EBA, %p4;
	ld.global.nc.v2.f64 	{%fd17, %fd18}, [%rd5];
	fma.rn.f64 	%fd19, %fd16, %fd15, %fd17;
	fma.rn.f64 	%fd20, %fd19, %fd15, %fd18;
	ld.global.nc.v2.f64 	{%fd21, %fd22}, [%rd5+16];
	fma.rn.f64 	%fd23, %fd20, %fd15, %fd21;
	fma.rn.f64 	%fd24, %fd23, %fd15, %fd22;
	ld.global.nc.v2.f64 	{%fd25, %fd26}, [%rd5+32];
	fma.rn.f64 	%fd27, %fd24, %fd15, %fd25;
	fma.rn.f64 	%fd28, %fd27, %fd15, %fd26;
	fma.rn.f64 	%fd29, %fd28, %fd35, %fd35;
	fma.rn.f64 	%fd30, %fd28, %fd15, 0d3FF0000000000000;
	selp.f64 	%fd31, %fd30, %fd29, %p4;
	and.b32  	%r18, %r19, 2;
	setp.eq.s32 	%p5, %r18, 0;
	mov.f64 	%fd32, 0d0000000000000000;
	sub.f64 	%fd33, %fd32, %fd31;
	selp.f64 	%fd34, %fd31, %fd33, %p5;
	cvt.rn.f32.f64 	%f1, %fd34;
	cvta.to.global.u64 	%rd6, %rd1;
	mul.wide.u32 	%rd7, %r1, 4;
	add.s64 	%rd8, %rd6, %rd7;
	st.global.f32 	[%rd8], %f1;
$L__BB0_6:
	ret;

}
	// .globl	_Z12compute_sinfiPf
.visible .entry _Z12compute_sinfiPf(
	.param .u32 _Z12compute_sinfiPf_param_0,
	.param .u64 .ptr .align 1 _Z12compute_sinfiPf_param_1
)
{
	.local .align 4 .b8 	__local_depot1[28];
	.reg .b64 	%SP;
	.reg .b64 	%SPL;
	.reg .pred 	%p<9>;
	.reg .b32 	%r<47>;
	.reg .b32 	%f<28>;
	.reg .b64 	%rd<25>;
	.reg .b64 	%fd<6>;

	mov.u64 	%SPL, __local_depot1;
	ld.param.u32 	%r16, [_Z12compute_sinfiPf_param_0];
	ld.param.u64 	%rd9, [_Z12compute_sinfiPf_param_1];
	add.u64 	%rd1, %SPL, 0;
	mov.u32 	%r17, %ctaid.x;
	mov.u32 	%r18, %ntid.x;
	mov.u32 	%r19, %tid.x;
	mad.lo.s32 	%r1, %r17, %r18, %r19;
	setp.ge.u32 	%p1, %r1, %r16;
	@%p1 bra 	$L__BB1_10;
	shr.u32 	%r20, %r1, 3;
	mul.hi.u32 	%r21, %r20, 381774871;
	shr.u32 	%r22, %r21, 2;
	mul.lo.s32 	%r23, %r22, 360;
	sub.s32 	%r24, %r1, %r23;
	cvt.rn.f64.u32 	%fd1, %r24;
	mul.f64 	%fd2, %fd1, 0d400921FB54442D18;
	div.rn.f64 	%fd3, %fd2, 0d4066800000000000;
	cvt.rn.f32.f64 	%f1, %fd3;
	mul.f32 	%f7, %f1, 0f3F22F983;
	cvt.rni.s32.f32 	%r46, %f7;
	cvt.rn.f32.s32 	%f8, %r46;
	fma.rn.f32 	%f9, %f8, 0fBFC90FDA, %f1;
	fma.rn.f32 	%f10, %f8, 0fB3A22168, %f9;
	fma.rn.f32 	%f27, %f8, 0fA7C234C5, %f10;
	abs.f32 	%f3, %f1;
	setp.ltu.f32 	%p2, %f3, 0f47CE4780;
	@%p2 bra 	$L__BB1_9;
	setp.neu.f32 	%p3, %f3, 0f7F800000;
	@%p3 bra 	$L__BB1_4;
	mov.f32 	%f13, 0f00000000;
	mul.rn.f32 	%f27, %f1, %f13;
	mov.b32 	%r46, 0;
	bra.uni 	$L__BB1_9;
$L__BB1_4:
	mov.b32 	%r3, %f1;
	shl.b32 	%r26, %r3, 8;
	or.b32  	%r4, %r26, -2147483648;
	mov.b64 	%rd24, 0;
	mov.b32 	%r43, 0;
	mov.u64 	%rd22, __cudart_i2opi_f;
	mov.u64 	%rd23, %rd1;
$L__BB1_5:
	.pragma "nounroll";
	ld.global.nc.u32 	%r27, [%rd22];
	mad.wide.u32 	%rd13, %r27, %r4, %rd24;
	shr.u64 	%rd24, %rd13, 32;
	st.local.u32 	[%rd23], %rd13;
	add.s32 	%r43, %r43, 1;
	add.s64 	%rd23, %rd23, 4;
	add.s64 	%rd22, %rd22, 4;
	setp.ne.s32 	%p4, %r43, 6;
	@%p4 bra 	$L__BB1_5;
	shr.u32 	%r28, %r3, 23;
	st.local.u32 	[%rd1+24], %rd24;
	and.b32  	%r7, %r28, 31;
	and.b32  	%r29, %r28, 224;
	add.s32 	%r30, %r29, -128;
	shr.u32 	%r31, %r30, 5;
	mul.wide.u32 	%rd14, %r31, 4;
	sub.s64 	%rd8, %rd1, %rd14;
	ld.local.u32 	%r44, [%rd8+24];
	ld.local.u32 	%r45, [%rd8+20];
	setp.eq.s32 	%p5, %r7, 0;
	@%p5 bra 	$L__BB1_8;
	shf.l.wrap.b32 	%r44, %r45, %r44, %r7;
	ld.local.u32 	%r32, [%rd8+16];
	shf.l.wrap.b32 	%r45, %r32, %r45, %r7;
$L__BB1_8:
	shr.u32 	%r33, %r44, 30;
	shf.l.wrap.b32 	%r34, %r45, %r44, 2;
	shl.b32 	%r35, %r45, 2;
	shr.u32 	%r36, %r34, 31;
	add.s32 	%r46, %r36, %r33;
	shr.s32 	%r37, %r34, 31;
	xor.b32  	%r38, %r37, %r34;
	xor.b32  	%r39, %r37, %r35;
	cvt.u64.u32 	%rd15, %r38;
	shl.b64 	%rd16, %rd15, 32;
	cvt.u64.u32 	%rd17, %r39;
	or.b64  	%rd18, %rd16, %rd17;
	cvt.rn.f64.s64 	%fd4, %rd18;
	mul.f64 	%fd5, %fd4, 0d3BF921FB54442D19;
	cvt.rn.f32.f64 	%f11, %fd5;
	neg.f32 	%f12, %f11;
	setp.lt.s32 	%p6, %r34, 0;
	selp.f32 	%f27, %f12, %f11, %p6;
$L__BB1_9:
	mul.rn.f32 	%f14, %f27, %f27;
	and.b32  	%r41, %r46, 1;
	setp.eq.b32 	%p7, %r41, 1;
	selp.f32 	%f15, 0f3F800000, %f27, %p7;
	fma.rn.f32 	%f16, %f14, %f15, 0f00000000;
	fma.rn.f32 	%f17, %f14, 0f37CBAC00, 0fBAB607ED;
	selp.f32 	%f18, %f17, 0fB94D4153, %p7;
	selp.f32 	%f19, 0f3D2AAABB, 0f3C0885E4, %p7;
	fma.rn.f32 	%f20, %f18, %f14, %f19;
	selp.f32 	%f21, 0fBEFFFFFF, 0fBE2AAAA8, %p7;
	fma.rn.f32 	%f22, %f20, %f14, %f21;
	fma.rn.f32 	%f23, %f22, %f16, %f15;
	and.b32  	%r42, %r46, 2;
	setp.eq.s32 	%p8, %r42, 0;
	mov.f32 	%f24, 0f00000000;
	sub.f32 	%f25, %f24, %f23;
	selp.f32 	%f26, %f23, %f25, %p8;
	cvta.to.global.u64 	%rd19, %rd9;
	mul.wide.u32 	%rd20, %r1, 4;
	add.s64 	%rd21, %rd19, %rd20;
	st.global.f32 	[%rd21], %f26;
$L__BB1_10:
	ret;

}
	// .globl	_Z14compute___sinfiPf
.visible .entry _Z14compute___sinfiPf(
	.param .u32 _Z14compute___sinfiPf_param_0,
	.param .u64 .ptr .align 1 _Z14compute___sinfiPf_param_1
)
{
	.reg .pred 	%p<2>;
	.reg .b32 	%r<11>;
	.reg .b32 	%f<3>;
	.reg .b64 	%rd<5>;
	.reg .b64 	%fd<4>;

	ld.param.u32 	%r2, [_Z14compute___sinfiPf_param_0];
	ld.param.u64 	%rd1, [_Z14compute___sinfiPf_param_1];
	mov.u32 	%r3, %ctaid.x;
	mov.u32 	%r4, %ntid.x;
	mov.u32 	%r5, %tid.x;
	mad.lo.s32 	%r1, %r3, %r4, %r5;
	setp.ge.u32 	%p1, %r1, %r2;
	@%p1 bra 	$L__BB2_2;
	cvta.to.global.u64 	%rd2, %rd1;
	shr.u32 	%r6, %r1, 3;
	mul.hi.u32 	%r7, %r6, 381774871;
	shr.u32 	%r8, %r7, 2;
	mul.lo.s32 	%r9, %r8, 360;
	sub.s32 	%r10, %r1, %r9;
	cvt.rn.f64.u32 	%fd1, %r10;
	mul.f64 	%fd2, %fd1, 0d400921FB54442D18;
	div.rn.f64 	%fd3, %fd2, 0d4066800000000000;
	cvt.rn.f32.f64 	%f1, %fd3;
	sin.approx.f32 	%f2, %f1;
	mul.wide.u32 	%rd3, %r1, 4;
	add.s64 	%rd4, %rd2, %rd3;
	st.global.f32 	[%rd4], %f2;
$L__BB2_2:
	ret;

}
.func  (.param .align 16 .b8 func_retval0[16]) __internal_trig_reduction_slowpathd(
	.param .b64 __internal_trig_reduction_slowpathd_param_0
)
{
	.local .align 8 .b8 	__local_depot3[40];
	.reg .b64 	%SP;
	.reg .b64 	%SPL;
	.reg .pred 	%p<10>;
	.reg .b32 	%r<47>;
	.reg .b64 	%rd<74>;
	.reg .b64 	%fd<5>;

	mov.u64 	%SPL, __local_depot3;
	ld.param.f64 	%fd4, [__internal_trig_reduction_slowpathd_param_0];
	add.u64 	%rd1, %SPL, 0;
	{
	.reg .b32 %temp; 
	mov.b64 	{%temp, %r1}, %fd4;
	}
	shr.u32 	%r2, %r1, 20;
	and.b32  	%r3, %r2, 2047;
	setp.eq.s32 	%p1, %r3, 2047;
	mov.b32 	%r46, 0;
	@%p1 bra 	$L__BB3_9;
	add.s32 	%r20, %r3, -1024;
	mov.b64 	%rd20, %fd4;
	shl.b64 	%rd2, %rd20, 11;
	shr.u32 	%r4, %r20, 6;
	sub.s32 	%r45, 15, %r4;
	sub.s32 	%r21, 19, %r4;
	setp.lt.u32 	%p2, %r20, 128;
	selp.b32 	%r6, 18, %r21, %p2;
	setp.ge.s32 	%p3, %r45, %r6;
	mov.b64 	%rd70, 0;
	@%p3 bra 	$L__BB3_4;
	add.s32 	%r23, %r6, %r4;
	neg.s32 	%r43, %r23;
	or.b64  	%rd3, %rd2, -9223372036854775808;
	mov.b64 	%rd70, 0;
	mov.b32 	%r42, 0;
	mov.u64 	%rd25, __cudart_i2opi_d;
	mov.u32 	%r44, %r45;
$L__BB3_3:
	.pragma "nounroll";
	mul.wide.s32 	%rd22, %r42, 8;
	add.s64 	%rd23, %rd1, %rd22;
	mul.wide.s32 	%rd24, %r44, 8;
	add.s64 	%rd26, %rd25, %rd24;
	ld.global.nc.u64 	%rd27, [%rd26];
	{
	.reg .u32 %r0, %r1, %r2, %r3, %alo, %ahi, %blo, %bhi, %clo, %chi;
	mov.b64 	{%alo,%ahi}, %rd27;
	mov.b64 	{%blo,%bhi}, %rd3;
	mov.b64 	{%clo,%chi}, %rd70;
	mad.lo.cc.u32 	%r0, %alo, %blo, %clo;
	madc.hi.cc.u32 	%r1, %alo, %blo, %chi;
	madc.hi.u32 	%r2, %alo, %bhi, 0;
	mad.lo.cc.u32 	%r1, %alo, %bhi, %r1;
	madc.hi.cc.u32 	%r2, %ahi, %blo, %r2;
	madc.hi.u32 	%r3, %ahi, %bhi, 0;
	mad.lo.cc.u32 	%r1, %ahi, %blo, %r1;
	madc.lo.cc.u32 	%r2, %ahi, %bhi, %r2;
	addc.u32 	%r3, %r3, 0;
	mov.b64 	%rd28, {%r0,%r1};
	mov.b64 	%rd70, {%r2,%r3};
	}
	st.local.u64 	[%rd23], %rd28;
	add.s32 	%r44, %r44, 1;
	add.s32 	%r43, %r43, 1;
	add.s32 	%r42, %r42, 1;
	setp.ne.s32 	%p4, %r43, -15;
	mov.u32 	%r45, %r6;
	@%p4 bra 	$L__BB3_3;
$L__BB3_4:
	cvt.s64.s32 	%rd29, %r45;
	cvt.u64.u32 	%rd30, %r4;
	add.s64 	%rd31, %rd30, %rd29;
	shl.b64 	%rd32, %rd31, 3;
	add.s64 	%rd33, %rd1, %rd32;
	st.local.u64 	[%rd33+-120], %rd70;
	and.b32  	%r15, %r2, 63;
	ld.local.u64 	%rd72, [%rd1+16];
	ld.local.u64 	%rd71, [%rd1+24];
	setp.eq.s32 	%p5, %r15, 0;
	@%p5 bra 	$L__BB3_6;
	shl.b64 	%rd34, %rd71, %r15;
	shr.u64 	%rd35, %rd72, 1;
	xor.b32  	%r24, %r15, 63;
	shr.u64 	%rd36, %rd35, %r24;
	or.b64  	%rd71, %rd34, %rd36;
	ld.local.u64 	%rd37, [%rd1+8];
	shl.b64 	%rd38, %rd72, %r15;
	shr.u64 	%rd39, %rd37, 1;
	shr.u64 	%rd40, %rd39, %r24;
	or.b64  	%rd72, %rd38, %rd40;
$L__BB3_6:
	and.b32  	%r25, %r1, -2147483648;
	shr.u64 	%rd41, %rd71, 62;
	cvt.u32.u64 	%r26, %rd41;
	mov.b64 	{%r27, %r28}, %rd71;
	mov.b64 	{%r29, %r30}, %rd72;
	shf.l.wrap.b32 	%r31, %r30, %r27, 2;
	shf.l.wrap.b32 	%r32, %r27, %r28, 2;
	mov.b64 	%rd42, {%r31, %r32};
	shl.b64 	%rd43, %rd72, 2;
	shr.u64 	%rd44, %rd42, 63;
	cvt.u32.u64 	%r33, %rd44;
	add.s32 	%r34, %r33, %r26;
	setp.eq.s32 	%p6, %r25, 0;
	neg.s32 	%r35, %r34;
	selp.b32 	%r46, %r34, %r35, %p6;
	setp.gt.s64 	%p7, %rd42, -1;
	mov.b64 	%rd45, 0;
	{
	.reg .u32 %r0, %r1, %r2, %r3, %a0, %a1, %a2, %a3, %b0, %b1, %b2, %b3;
	mov.b64 	{%a0,%a1}, %rd45;
	mov.b64 	{%a2,%a3}, %rd45;
	mov.b64 	{%b0,%b1}, %rd43;
	mov.b64 	{%b2,%b3}, %rd42;
	sub.cc.u32 	%r0, %a0, %b0;
	subc.cc.u32 	%r1, %a1, %b1;
	subc.cc.u32 	%r2, %a2, %b2;
	subc.u32 	%r3, %a3, %b3;
	mov.b64 	%rd46, {%r0,%r1};
	mov.b64 	%rd47, {%r2,%r3};
	}
	xor.b32  	%r36, %r25, -2147483648;
	selp.b64 	%rd73, %rd42, %rd47, %p7;
	selp.b64 	%rd14, %rd43, %rd46, %p7;
	selp.b32 	%r17, %r25, %r36, %p7;
	clz.b64 	%r37, %rd73;
	cvt.u64.u32 	%rd15, %r37;
	setp.eq.s32 	%p8, %r37, 0;
	@%p8 bra 	$L__BB3_8;
	cvt.u32.u64 	%r38, %rd15;
	and.b32  	%r39, %r38, 63;
	shl.b64 	%rd48, %rd73, %r39;
	shr.u64 	%rd49, %rd14, 1;
	not.b32 	%r40, %r38;
	and.b32  	%r41, %r40, 63;
	shr.u64 	%rd50, %rd49, %r41;
	or.b64  	%rd73, %rd48, %rd50;
$L__BB3_8:
	mov.b64 	%rd51, -3958705157555305931;
	{
	.reg .u32 %r0, %r1, %r2, %r3, %alo, %ahi, %blo, %bhi;
	mov.b64 	{%alo,%ahi}, %rd73;
	mov.b64 	{%blo,%bhi}, %rd51;
	mul.lo.u32 	%r0, %alo, %blo;
	mul.hi.u32 	%r1, %alo, %blo;
	mad.lo.cc.u32 	%r1, %alo, %bhi, %r1;
	madc.hi.u32 	%r2, %alo, %bhi, 0;
	mad.lo.cc.u32 	%r1, %ahi, %blo, %r1;
	madc.hi.cc.u32 	%r2, %ahi, %blo, %r2;
	madc.hi.u32 	%r3, %ahi, %bhi, 0;
	mad.lo.cc.u32 	%r2, %ahi, %bhi, %r2;
	addc.u32 	%r3, %r3, 0;
	mov.b64 	%rd52, {%r0,%r1};
	mov.b64 	%rd53, {%r2,%r3};
	}
	setp.gt.s64 	%p9, %rd53, 0;
	{
	.reg .u32 %r0, %r1, %r2, %r3, %a0, %a1, %a2, %a3, %b0, %b1, %b2, %b3;
	mov.b64 	{%a0,%a1}, %rd52;
	mov.b64 	{%a2,%a3}, %rd53;
	mov.b64 	{%b0,%b1}, %rd52;
	mov.b64 	{%b2,%b3}, %rd53;
	add.cc.u32 	%r0, %a0, %b0;
	addc.cc.u32 	%r1, %a1, %b1;
	addc.cc.u32 	%r2, %a2, %b2;
	addc.u32 	%r3, %a3, %b3;
	mov.b64 	%rd54, {%r0,%r1};
	mov.b64 	%rd55, {%r2,%r3};
	}
	selp.b64 	%rd56, %rd55, %rd53, %p9;
	selp.s64 	%rd57, -1, 0, %p9;
	sub.s64 	%rd58, %rd57, %rd15;
	cvt.u64.u32 	%rd59, %r17;
	shl.b64 	%rd60, %rd59, 32;
	add.s64 	%rd61, %rd56, 1;
	shr.u64 	%rd62, %rd61, 10;
	add.s64 	%rd63, %rd62, 1;
	shr.u64 	%rd64, %rd63, 1;
	shl.b64 	%rd65, %rd58, 52;
	add.s64 	%rd66, %rd65, %rd64;
	add.s64 	%rd67, %rd66, 4602678819172646912;
	or.b64  	%rd68, %rd67, %rd60;
	mov.b64 	%fd4, %rd68;
$L__BB3_9:
	st.param.f64 	[func_retval0], %fd4;
	st.param.b32 	[func_retval0+8], %r46;
	ret;

}


// ===== COMPILED SASS (sm_100) =====

	.target	sm_100

	.elftype	@"ET_EXEC"


//--------------------- .note.nv.tkinfo           --------------------------
	.section	.note.nv.tkinfo,"",@"SHT_NOTE"
	.sectionflags	@"SHF_NOTE_NV_TKINFO"
	.tkinfo
        /*0018*/ 	.word	0x00000002
        /*0030*/ 	.string	""
        /*0030*/ 	.string	"ptxas"
        /*0030*/ 	.string	"Cuda compilation tools, release 13.0, V13.0.88"
        /*0030*/ 	.string	"Build cuda_13.0.r13.0/compiler.36424714_0"
        /*0030*/ 	.string	"-arch sm_100 -m 64 "



//--------------------- .note.nv.cuinfo           --------------------------
	.section	.note.nv.cuinfo,"",@"SHT_NOTE"
	.sectionflags	@"SHF_NOTE_NV_CUINFO"
        /*0018*/ 	.short	0x0002
        /*001a*/ 	.short	0x0064
        /*001c*/ 	.short	0x0082
	.zero		2


//--------------------- .nv.info                  --------------------------
	.section	.nv.info,"",@"SHT_CUDA_INFO"
	.align	4


	//----- nvinfo : EIATTR_REGCOUNT
	.align		4
        /*0000*/ 	.byte	0x04, 0x2f
        /*0002*/ 	.short	(.L_4 - .L_3)
	.align		4
.L_3:
        /*0004*/ 	.word	index@(_Z11compute_siniPf)
        /*0008*/ 	.word	0x0000001a


	//----- nvinfo : EIATTR_FRAME_SIZE
	.align		4
.L_4:
        /*000c*/ 	.byte	0x04, 0x11
        /*000e*/ 	.short	(.L_6 - .L_5)
	.align		4
.L_5:
        /*0010*/ 	.word	index@($_Z11compute_siniPf$__internal_trig_reduction_slowpathd)
        /*0014*/ 	.word	0x00000028


	//----- nvinfo : EIATTR_FRAME_SIZE
	.align		4
.L_6:
        /*0018*/ 	.byte	0x04, 0x11
        /*001a*/ 	.short	(.L_8 - .L_7)
	.align		4
.L_7:
        /*001c*/ 	.word	index@($__internal_2_$__cuda_sm20_div_rn_f64_full)
        /*0020*/ 	.word	0x00000028


	//----- nvinfo : EIATTR_FRAME_SIZE
	.align		4
.L_8:
        /*0024*/ 	.byte	0x04, 0x11
        /*0026*/ 	.short	(.L_10 - .L_9)
	.align		4
.L_9:
        /*0028*/ 	.word	index@(_Z11compute_siniPf)
        /*002c*/ 	.word	0x00000028


	//----- nvinfo : EIATTR_REGCOUNT
	.align		4
.L_10:
        /*0030*/ 	.byte	0x04, 0x2f
        /*0032*/ 	.short	(.L_12 - .L_11)
	.align		4
.L_11:
        /*0034*/ 	.word	index@(_Z12compute_sinfiPf)
        /*0038*/ 	.word	0x00000017


	//----- nvinfo : EIATTR_FRAME_SIZE
	.align		4
.L_12:
        /*003c*/ 	.byte	0x04, 0x11
        /*003e*/ 	.short	(.L_14 - .L_13)
	.align		4
.L_13:
        /*0040*/ 	.word	index@($__internal_1_$__cuda_sm20_div_rn_f64_full)
        /*0044*/ 	.word	0x00000020


	//----- nvinfo : EIATTR_FRAME_SIZE
	.align		4
.L_14:
        /*0048*/ 	.byte	0x04, 0x11
        /*004a*/ 	.short	(.L_16 - .L_15)
	.align		4
.L_15:
        /*004c*/ 	.word	index@(_Z12compute_sinfiPf)
        /*0050*/ 	.word	0x00000020


	//----- nvinfo : EIATTR_REGCOUNT
	.align		4
.L_16:
        /*0054*/ 	.byte	0x04, 0x2f
        /*0056*/ 	.short	(.L_18 - .L_17)
	.align		4
.L_17:
        /*0058*/ 	.word	index@(_Z14compute___sinfiPf)
        /*005c*/ 	.word	0x00000017


	//----- nvinfo : EIATTR_FRAME_SIZE
	.align		4
.L_18:
        /*0060*/ 	.byte	0x04, 0x11
        /*0062*/ 	.short	(.L_20 - .L_19)
	.align		4
.L_19:
        /*0064*/ 	.word	index@($__internal_0_$__cuda_sm20_div_rn_f64_full)
        /*0068*/ 	.word	0x00000000


	//----- nvinfo : EIATTR_FRAME_SIZE
	.align		4
.L_20:
        /*006c*/ 	.byte	0x04, 0x11
        /*006e*/ 	.short	(.L_22 - .L_21)
	.align		4
.L_21:
        /*0070*/ 	.word	index@(_Z14compute___sinfiPf)
        /*0074*/ 	.word	0x00000000


	//----- nvinfo : EIATTR_MIN_STACK_SIZE
	.align		4
.L_22:
        /*0078*/ 	.byte	0x04, 0x12
        /*007a*/ 	.short	(.L_24 - .L_23)
	.align		4
.L_23:
        /*007c*/ 	.word	index@(_Z14compute___sinfiPf)
        /*0080*/ 	.word	0x00000000


	//----- nvinfo : EIATTR_MIN_STACK_SIZE
	.align		4
.L_24:
        /*0084*/ 	.byte	0x04, 0x12
        /*0086*/ 	.short	(.L_26 - .L_25)
	.align		4
.L_25:
        /*0088*/ 	.word	index@(_Z12compute_sinfiPf)
        /*008c*/ 	.word	0x00000020


	//----- nvinfo : EIATTR_MIN_STACK_SIZE
	.align		4
.L_26:
        /*0090*/ 	.byte	0x04, 0x12
        /*0092*/ 	.short	(.L_28 - .L_27)
	.align		4
.L_27:
        /*0094*/ 	.word	index@(_Z11compute_siniPf)
        /*0098*/ 	.word	0x00000028
.L_28:


//--------------------- .nv.compat                --------------------------
	.section	.nv.compat,"",@"SHT_CUDA_COMPAT_INFO"
	.align	4
        /*0000*/ 	.byte	0x02, 0x09, 0x00, 0x00, 0x02, 0x02, 0x01, 0x00, 0x02, 0x05, 0x05, 0x00, 0x03, 0x07, 0x01, 0x01
        /*0010*/ 	.byte	0x02, 0x03, 0x00, 0x00, 0x02, 0x06, 0x01, 0x00, 0x04, 0x0b, 0x08, 0x00, 0x01, 0x00, 0x00, 0x00
        /*0020*/ 	.byte	0x00, 0x00, 0x00, 0x00


//--------------------- .nv.info._Z14compute___sinfiPf --------------------------
	.section	.nv.info._Z14compute___sinfiPf,"",@"SHT_CUDA_INFO"
	.sectionflags	@""
	.align	4


	//----- nvinfo : EIATTR_CUDA_API_VERSION
	.align		4
        /*0000*/ 	.byte	0x04, 0x37
        /*0002*/ 	.short	(.L_30 - .L_29)
.L_29:
        /*0004*/ 	.word	0x00000082


	//----- nvinfo : EIATTR_KPARAM_INFO
	.align		4
.L_30:
        /*0008*/ 	.byte	0x04, 0x17
        /*000a*/ 	.short	(.L_32 - .L_31)
.L_31:
        /*000c*/ 	.word	0x00000000
        /*0010*/ 	.short	0x0001
        /*0012*/ 	.short	0x0008
        /*0014*/ 	.byte	0x00, 0xf5, 0x21, 0x00


	//----- nvinfo : EIATTR_KPARAM_INFO
	.align		4
.L_32:
        /*0018*/ 	.byte	0x04, 0x17
        /*001a*/ 	.short	(.L_34 - .L_33)
.L_33:
        /*001c*/ 	.word	0x00000000
        /*0020*/ 	.short	0x0000
        /*0022*/ 	.short	0x0000
        /*0024*/ 	.byte	0x00, 0xf0, 0x11, 0x00


	//----- nvinfo : EIATTR_SPARSE_MMA_MASK
	.align		4
.L_34:
        /*0028*/ 	.byte	0x03, 0x50
        /*002a*/ 	.short	0x0000


	//----- nvinfo : EIATTR_MAXREG_COUNT
	.align		4
        /*002c*/ 	.byte	0x03, 0x1b
        /*002e*/ 	.short	0x00ff


	//----- nvinfo : EIATTR_MERCURY_ISA_VERSION
	.align		4
        /*0030*/ 	.byte	0x03, 0x5f
        /*0032*/ 	.short	0x0101


	//----- nvinfo : EIATTR_VRC_CTA_INIT_COUNT
	.align		4
        /*0034*/ 	.byte	0x02, 0x4a
	.zero		1
	.zero		1


	//----- nvinfo : EIATTR_EXIT_INSTR_OFFSETS
	.align		4
        /*0038*/ 	.byte	0x04, 0x1c
        /*003a*/ 	.short	(.L_36 - .L_35)


	//   ....[0]....
.L_35:
        /*003c*/ 	.word	0x00000070


	//   ....[1]....
        /*0040*/ 	.word	0x000002b0


	//----- nvinfo : EIATTR_CRS_STACK_SIZE
	.align		4
.L_36:
        /*0044*/ 	.byte	0x04, 0x1e
        /*0046*/ 	.short	(.L_38 - .L_37)
.L_37:
        /*0048*/ 	.word	0x00000000


	//----- nvinfo : EIATTR_CBANK_PARAM_SIZE
	.align		4
.L_38:
        /*004c*/ 	.byte	0x03, 0x19
        /*004e*/ 	.short	0x0010


	//----- nvinfo : EIATTR_PARAM_CBANK
	.align		4
        /*0050*/ 	.byte	0x04, 0x0a
        /*0052*/ 	.short	(.L_40 - .L_39)
	.align		4
.L_39:
        /*0054*/ 	.word	index@(.nv.constant0._Z14compute___sinfiPf)
        /*0058*/ 	.short	0x0380
        /*005a*/ 	.short	0x0010


	//----- nvinfo : EIATTR_SW_WAR
	.align		4
.L_40:
        /*005c*/ 	.byte	0x04, 0x36
        /*005e*/ 	.short	(.L_42 - .L_41)
.L_41:
        /*0060*/ 	.word	0x00000008
.L_42:


//--------------------- .nv.info._Z12compute_sinfiPf --------------------------
	.section	.nv.info._Z12compute_sinfiPf,"",@"SHT_CUDA_INFO"
	.sectionflags	@""
	.align	4


	//----- nvinfo : EIATTR_CUDA_API_VERSION
	.align		4
        /*0000*/ 	.byte	0x04, 0x37
        /*0002*/ 	.short	(.L_44 - .L_43)
.L_43:
        /*0004*/ 	.word	0x00000082


	//----- nvinfo : EIATTR_KPARAM_INFO
	.align		4
.L_44:
        /*0008*/ 	.byte	0x04, 0x17
        /*000a*/ 	.short	(.L_46 - .L_45)
.L_45:
        /*000c*/ 	.word	0x00000000
        /*0010*/ 	.short	0x0001
        /*0012*/ 	.short	0x0008
        /*0014*/ 	.byte	0x00, 0xf5, 0x21, 0x00


	//----- nvinfo : EIATTR_KPARAM_INFO
	.align		4
.L_46:
        /*0018*/ 	.byte	0x04, 0x17
        /*001a*/ 	.short	(.L_48 - .L_47)
.L_47:
        /*001c*/ 	.word	0x00000000
        /*0020*/ 	.short	0x0000
        /*0022*/ 	.short	0x0000
        /*0024*/ 	.byte	0x00, 0xf0, 0x11, 0x00


	//----- nvinfo : EIATTR_SPARSE_MMA_MASK
	.align		4
.L_48:
        /*0028*/ 	.byte	0x03, 0x50
        /*002a*/ 	.short	0x0000


	//----- nvinfo : EIATTR_MAXREG_COUNT
	.align		4
        /*002c*/ 	.byte	0x03, 0x1b
        /*002e*/ 	.short	0x00ff


	//----- nvinfo : EIATTR_MERCURY_ISA_VERSION
	.align		4
        /*0030*/ 	.byte	0x03, 0x5f
        /*0032*/ 	.short	0x0101


	//----- nvinfo : EIATTR_VRC_CTA_INIT_COUNT
	.align		4
        /*0034*/ 	.byte	0x02, 0x4a
	.zero		1
	.zero		1


	//----- nvinfo : EIATTR_EXIT_INSTR_OFFSETS
	.align		4
        /*0038*/ 	.byte	0x04, 0x1c
        /*003a*/ 	.short	(.L_50 - .L_49)


	//   ....[0]....
.L_49:
        /*003c*/ 	.word	0x00000080


	//   ....[1]....
        /*0040*/ 	.word	0x000007a0


	//----- nvinfo : EIATTR_CRS_STACK_SIZE
	.align		4
.L_50:
        /*0044*/ 	.byte	0x04, 0x1e
        /*0046*/ 	.short	(.L_52 - .L_51)
.L_51:
        /*0048*/ 	.word	0x00000000


	//----- nvinfo : EIATTR_CBANK_PARAM_SIZE
	.align		4
.L_52:
        /*004c*/ 	.byte	0x03, 0x19
        /*004e*/ 	.short	0x0010


	//----- nvinfo : EIATTR_PARAM_CBANK
	.align		4
        /*0050*/ 	.byte	0x04, 0x0a
        /*0052*/ 	.short	(.L_54 - .L_53)
	.align		4
.L_53:
        /*0054*/ 	.word	index@(.nv.constant0._Z12compute_sinfiPf)
        /*0058*/ 	.short	0x0380
        /*005a*/ 	.short	0x0010


	//----- nvinfo : EIATTR_SW_WAR
	.align		4
.L_54:
        /*005c*/ 	.byte	0x04, 0x36
        /*005e*/ 	.short	(.L_56 - .L_55)
.L_55:
        /*0060*/ 	.word	0x00000008
.L_56:


//--------------------- .nv.info._Z11compute_siniPf --------------------------
	.section	.nv.info._Z11compute_siniPf,"",@"SHT_CUDA_INFO"
	.sectionflags	@""
	.align	4


	//----- nvinfo : EIATTR_CUDA_API_VERSION
	.align		4
        /*0000*/ 	.byte	0x04, 0x37
        /*0002*/ 	.short	(.L_58 - .L_57)
.L_57:
        /*0004*/ 	.word	0x00000082


	//----- nvinfo : EIATTR_KPARAM_INFO
	.align		4
.L_58:
        /*0008*/ 	.byte	0x04, 0x17
        /*000a*/ 	.short	(.L_60 - .L_59)
.L_59:
        /*000c*/ 	.word	0x00000000
        /*0010*/ 	.short	0x0001
        /*0012*/ 	.short	0x0008
        /*0014*/ 	.byte	0x00, 0xf5, 0x21, 0x00


	//----- nvinfo : EIATTR_KPARAM_INFO
	.align		4
.L_60:
        /*0018*/ 	.byte	0x04, 0x17
        /*001a*/ 	.short	(.L_62 - .L_61)
.L_61:
        /*001c*/ 	.word	0x00000000
        /*0020*/ 	.short	0x0000
        /*0022*/ 	.short	0x0000
        /*0024*/ 	.byte	0x00, 0xf0, 0x11, 0x00


	//----- nvinfo : EIATTR_SPARSE_MMA_MASK
	.align		4
.L_62:
        /*0028*/ 	.byte	0x03, 0x50
        /*002a*/ 	.short	0x0000


	//----- nvinfo : EIATTR_MAXREG_COUNT
	.align		4
        /*002c*/ 	.byte	0x03, 0x1b
        /*002e*/ 	.short	0x00ff


	//----- nvinfo : EIATTR_MERCURY_ISA_VERSION
	.align		4
        /*0030*/ 	.byte	0x03, 0x5f
        /*0032*/ 	.short	0x0101


	//----- nvinfo : EIATTR_VRC_CTA_INIT_COUNT
	.align		4
        /*0034*/ 	.byte	0x02, 0x4a
	.zero		1
	.zero		1


	//----- nvinfo : EIATTR_EXIT_INSTR_OFFSETS
	.align		4
        /*0038*/ 	.byte	0x04, 0x1c
        /*003a*/ 	.short	(.L_64 - .L_63)


	//   ....[0]....
.L_63:
        /*003c*/ 	.word	0x00000080


	//   ....[1]....
        /*0040*/ 	.word	0x00000620


	//----- nvinfo : EIATTR_CRS_STACK_SIZE
	.align		4
.L_64:
        /*0044*/ 	.byte	0x04, 0x1e
        /*0046*/ 	.short	(.L_66 - .L_65)
.L_65:
        /*0048*/ 	.word	0x00000000


	//----- nvinfo : EIATTR_CBANK_PARAM_SIZE
	.align		4
.L_66:
        /*004c*/ 	.byte	0x03, 0x19
        /*004e*/ 	.short	0x0010


	//----- nvinfo : EIATTR_PARAM_CBANK
	.align		4
        /*0050*/ 	.byte	0x04, 0x0a
        /*0052*/ 	.short	(.L_68 - .L_67)
	.align		4
.L_67:
        /*0054*/ 	.word	index@(.nv.constant0._Z11compute_siniPf)
        /*0058*/ 	.short	0x0380
        /*005a*/ 	.short	0x0010


	//----- nvinfo : EIATTR_SW_WAR
	.align		4
.L_68:
        /*005c*/ 	.byte	0x04, 0x36
        /*005e*/ 	.short	(.L_70 - .L_69)
.L_69:
        /*0060*/ 	.word	0x00000008
.L_70:


//--------------------- .nv.callgraph             --------------------------
	.section	.nv.callgraph,"",@"SHT_CUDA_CALLGRAPH"
	.align	4
	.sectionentsize	8
	.align		4
        /*0000*/ 	.word	0x00000000
	.align		4
        /*0004*/ 	.word	0xffffffff
	.align		4
        /*0008*/ 	.word	0x00000000
	.align		4
        /*000c*/ 	.word	0xfffffffe
	.align		4
        /*0010*/ 	.word	0x00000000
	.align		4
        /*0014*/ 	.word	0xfffffffd
	.align		4
        /*0018*/ 	.word	0x00000000
	.align		4
        /*001c*/ 	.word	0xfffffffc


//--------------------- .nv.constant4             --------------------------
	.section	.nv.constant4,"a",@progbits
	.align	8
	.align		8
.nv.constant4:
        /*0000*/ 	.dword	__cudart_i2opi_f
	.align		8
        /*0008*/ 	.dword	__cudart_i2opi_d
	.align		8
        /*0010*/ 	.dword	__cudart_sin_cos_coeffs


//--------------------- .text._Z14compute___sinfiPf --------------------------
	.section	.text._Z14compute___sinfiPf,"ax",@progbits
	.align	128
        .global         _Z14compute___sinfiPf
        .type           _Z14compute___sinfiPf,@function
        .size           _Z14compute___sinfiPf,(.L_x_33 - _Z14compute___sinfiPf)
        .other          _Z14compute___sinfiPf,@"STO_CUDA_ENTRY STV_DEFAULT"
_Z14compute___sinfiPf:
.text._Z14compute___sinfiPf:
[----:B------:R-:W-:Y:S01]  /*0000*/  LDC R1, c[0x0][0x37c] ;  /* 0x0000df00ff017b82 */ /* 0x000fe20000000800 */
[----:B------:R-:W0:Y:S07]  /*0010*/  S2R R3, SR_TID.X ;  /* 0x0000000000037919 */ /* 0x000e2e0000002100 */
[----:B------:R-:W0:Y:S01]  /*0020*/  S2UR UR4, SR_CTAID.X ;  /* 0x00000000000479c3 */ /* 0x000e220000002500 */
[----:B------:R-:W1:Y:S07]  /*0030*/  LDCU UR5, c[0x0][0x380] ;  /* 0x00007000ff0577ac */ /* 0x000e6e0008000800 */
[----:B------:R-:W0:Y:S02]  /*0040*/  LDC R0, c[0x0][0x360] ;  /* 0x0000d800ff007b82 */ /* 0x000e240000000800 */
[----:B0-----:R-:W-:-:S05]  /*0050*/  IMAD R0, R0, UR4, R3 ;  /* 0x0000000400007c24 */ /* 0x001fca000f8e0203 */
[----:B-1----:R-:W-:-:S13]  /*0060*/  ISETP.GE.U32.AND P0, PT, R0, UR5, PT ;  /* 0x0000000500007c0c */ /* 0x002fda000bf06070 */
[----:B------:R-:W-:Y:S05]  /*0070*/  @P0 EXIT ;  /* 0x000000000000094d */ /* 0x000fea0003800000 */
[----:B------:R-:W0:Y:S01]  /*0080*/  MUFU.RCP64H R3, 180 ;  /* 0x4066800000037908 */ /* 0x000e220000001800 */
[----:B------:R-:W-:Y:S01]  /*0090*/  IMAD.MOV.U32 R8, RZ, RZ, 0x0 ;  /* 0x00000000ff087424 */ /* 0x000fe200078e00ff */
[----:B------:R-:W-:Y:S01]  /*00a0*/  SHF.R.U32.HI R6, RZ, 0x3, R0 ;  /* 0x00000003ff067819 */ /* 0x000fe20000011600 */
[----:B------:R-:W-:Y:S01]  /*00b0*/  IMAD.MOV.U32 R9, RZ, RZ, 0x40668000 ;  /* 0x40668000ff097424 */ /* 0x000fe200078e00ff */
[----:B------:R-:W-:Y:S01]  /*00c0*/  UMOV UR4, 0x54442d18 ;  /* 0x54442d1800047882 */ /* 0x000fe20000000000 */
[----:B------:R-:W-:Y:S01]  /*00d0*/  IMAD.MOV.U32 R2, RZ, RZ, 0x1 ;  /* 0x00000001ff027424 */ /* 0x000fe200078e00ff */
[----:B------:R-:W-:Y:S01]  /*00e0*/  UMOV UR5, 0x400921fb ;  /* 0x400921fb00057882 */ /* 0x000fe20000000000 */
[----:B------:R-:W-:Y:S01]  /*00f0*/  IMAD.HI.U32 R6, R6, 0x16c16c17, RZ ;  /* 0x16c16c1706067827 */ /* 0x000fe200078e00ff */
[----:B------:R-:W-:Y:S04]  /*0100*/  BSSY.RECONVERGENT B0, `(.L_x_0) ;  /* 0x0000014000007945 */ /* 0x000fe80003800200 */
[----:B------:R-:W-:Y:S01]  /*0110*/  SHF.R.U32.HI R7, RZ, 0x2, R6 ;  /* 0x00000002ff077819 */ /* 0x000fe20000011606 */
[----:B0-----:R-:W-:-:S04]  /*0120*/  DFMA R4, R2, -R8, 1 ;  /* 0x3ff000000204742b */ /* 0x001fc80000000808 */
[----:B------:R-:W-:-:S04]  /*0130*/  IMAD R10, R7, -0x168, R0 ;  /* 0xfffffe98070a7824 */ /* 0x000fc800078e0200 */
[----:B------:R-:W-:-:S08]  /*0140*/  DFMA R4, R4, R4, R4 ;  /* 0x000000040404722b */ /* 0x000fd00000000004 */
[----:B------:R-:W-:Y:S01]  /*0150*/  DFMA R6, R2, R4, R2 ;  /* 0x000000040206722b */ /* 0x000fe20000000002 */
[----:B------:R-:W0:Y:S07]  /*0160*/  I2F.F64.U32 R2, R10 ;  /* 0x0000000a00027312 */ /* 0x000e2e0000201800 */
[----:B------:R-:W-:-:S08]  /*0170*/  DFMA R8, R6, -R8, 1 ;  /* 0x3ff000000608742b */ /* 0x000fd00000000808 */
[----:B------:R-:W-:Y:S02]  /*0180*/  DFMA R8, R6, R8, R6 ;  /* 0x000000080608722b */ /* 0x000fe40000000006 */
[----:B0-----:R-:W-:Y:S01]  /*0190*/  DMUL R4, R2, UR4 ;  /* 0x0000000402047c28 */ /* 0x001fe20008000000 */
[----:B------:R-:W0:Y:S07]  /*01a0*/  LDCU.64 UR4, c[0x0][0x358] ;  /* 0x00006b00ff0477ac */ /* 0x000e2e0008000a00 */
[----:B------:R-:W-:-:S02]  /*01b0*/  DMUL R2, R4, R8 ;  /* 0x0000000804027228 */ /* 0x000fc40000000000 */
[----:B------:R-:W-:-:S06]  /*01c0*/  FSETP.GEU.AND P1, PT, |R5|, 6.5827683646048100446e-37, PT ;  /* 0x036000000500780b */ /* 0x000fcc0003f2e200 */
[----:B------:R-:W-:-:S08]  /*01d0*/  DFMA R6, R2, -180, R4 ;  /* 0xc06680000206782b */ /* 0x000fd00000000004 */
[----:B------:R-:W-:-:S10]  /*01e0*/  DFMA R2, R8, R6, R2 ;  /* 0x000000060802722b */ /* 0x000fd40000000002 */
[----:B------:R-:W-:-:S05]  /*01f0*/  FFMA R6, RZ, 3.6015625, R3 ;  /* 0x40668000ff067823 */ /* 0x000fca0000000003 */
[----:B------:R-:W-:-:S13]  /*0200*/  FSETP.GT.AND P0, PT, |R6|, 1.469367938527859385e-39, PT ;  /* 0x001000000600780b */ /* 0x000fda0003f04200 */
[----:B0-----:R-:W-:Y:S05]  /*0210*/  @P0 BRA P1, `(.L_x_1) ;  /* 0x0000000000080947 */ /* 0x001fea0000800000 */
[----:B------:R-:W-:-:S07]  /*0220*/  MOV R6, 0x240 ;  /* 0x0000024000067802 */ /* 0x000fce0000000f00 */
[----:B------:R-:W-:Y:S05]  /*0230*/  CALL.REL.NOINC `($__internal_0_$__cuda_sm20_div_rn_f64_full) ;  /* 0x0000000000207944 */ /* 0x000fea0003c00000 */
.L_x_1:
[----:B------:R-:W-:Y:S05]  /*0240*/  BSYNC.RECONVERGENT B0 ;  /* 0x0000000000007941 */ /* 0x000fea0003800200 */
.L_x_0:
[----:B------:R-:W0:Y:S01]  /*0250*/  F2F.F32.F64 R2, R2 ;  /* 0x0000000200027310 */ /* 0x000e220000301000 */
[----:B------:R-:W1:Y:S01]  /*0260*/  LDC.64 R4, c[0x0][0x388] ;  /* 0x0000e200ff047b82 */ /* 0x000e620000000a00 */
[----:B0-----:R-:W-:-:S06]  /*0270*/  FMUL.RZ R7, R2, 0.15915493667125701904 ;  /* 0x3e22f98302077820 */ /* 0x001fcc000040c000 */
[----:B------:R-:W0:Y:S01]  /*0280*/  MUFU.SIN R7, R7 ;  /* 0x0000000700077308 */ /* 0x000e220000000400 */
[----:B-1----:R-:W-:-:S05]  /*0290*/  IMAD.WIDE.U32 R4, R0, 0x4, R4 ;  /* 0x0000000400047825 */ /* 0x002fca00078e0004 */
[----:B0-----:R-:W-:Y:S01]  /*02a0*/  STG.E desc[UR4][R4.64], R7 ;  /* 0x0000000704007986 */ /* 0x001fe2000c101904 */
[----:B------:R-:W-:Y:S05]  /*02b0*/  EXIT ;  /* 0x000000000000794d */ /* 0x000fea0003800000 */
        .weak           $__internal_0_$__cuda_sm20_div_rn_f64_full
        .type           $__internal_0_$__cuda_sm20_div_rn_f64_full,@function
        .size           $__internal_0_$__cuda_sm20_div_rn_f64_full,(.L_x_33 - $__internal_0_$__cuda_sm20_div_rn_f64_full)
$__internal_0_$__cuda_sm20_div_rn_f64_full:
[----:B------:R-:W-:Y:S01]  /*02c0*/  IMAD.MOV.U32 R3, RZ, RZ, 0x3ff68000 ;  /* 0x3ff68000ff037424 */ /* 0x000fe200078e00ff */
[C---:B------:R-:W-:Y:S01]  /*02d0*/  FSETP.GEU.AND P1, PT, |R5|.reuse, 1.469367938527859385e-39, PT ;  /* 0x001000000500780b */ /* 0x040fe20003f2e200 */
[----:B------:R-:W-:Y:S01]  /*02e0*/  IMAD.MOV.U32 R2, RZ, RZ, 0x0 ;  /* 0x00000000ff027424 */ /* 0x000fe200078e00ff */
[----:B------:R-:W-:Y:S01]  /*02f0*/  LOP3.LUT R7, R5, 0x7ff00000, RZ, 0xc0, !PT ;  /* 0x7ff0000005077812 */ /* 0x000fe200078ec0ff */
[----:B------:R-:W0:Y:S01]  /*0300*/  MUFU.RCP64H R9, R3 ;  /* 0x0000000300097308 */ /* 0x000e220000001800 */
[----:B------:R-:W-:Y:S01]  /*0310*/  IMAD.MOV.U32 R8, RZ, RZ, 0x1 ;  /* 0x00000001ff087424 */ /* 0x000fe200078e00ff */
[----:B------:R-:W-:Y:S01]  /*0320*/  BSSY.RECONVERGENT B1, `(.L_x_2) ;  /* 0x0000045000017945 */ /* 0x000fe20003800200 */
[----:B------:R-:W-:Y:S01]  /*0330*/  IMAD.MOV.U32 R13, RZ, RZ, 0x1ca00000 ;  /* 0x1ca00000ff0d7424 */ /* 0x000fe200078e00ff */
[----:B------:R-:W-:Y:S01]  /*0340*/  ISETP.GE.U32.AND P0, PT, R7, 0x40600000, PT ;  /* 0x406000000700780c */ /* 0x000fe20003f06070 */
[----:B------:R-:W-:Y:S02]  /*0350*/  IMAD.MOV.U32 R18, RZ, RZ, R7 ;  /* 0x000000ffff127224 */ /* 0x000fe400078e0007 */
[----:B------:R-:W-:Y:S01]  /*0360*/  IMAD.MOV.U32 R19, RZ, RZ, 0x40600000 ;  /* 0x40600000ff137424 */ /* 0x000fe200078e00ff */
[----:B------:R-:W-:-:S03]  /*0370*/  SEL R13, R13, 0x63400000, !P0 ;  /* 0x634000000d0d7807 */ /* 0x000fc60004000000 */
[----:B------:R-:W-:Y:S01]  /*0380*/  VIADD R20, R19, 0xffffffff ;  /* 0xffffffff13147836 */ /* 0x000fe20000000000 */
[----:B0-----:R-:W-:-:S08]  /*0390*/  DFMA R10, R8, -R2, 1 ;  /* 0x3ff00000080a742b */ /* 0x001fd00000000802 */
[----:B------:R-:W-:-:S08]  /*03a0*/  DFMA R10, R10, R10, R10 ;  /* 0x0000000a0a0a722b */ /* 0x000fd0000000000a */
[----:B------:R-:W-:Y:S01]  /*03b0*/  DFMA R14, R8, R10, R8 ;  /* 0x0000000a080e722b */ /* 0x000fe20000000008 */
[C-C-:B------:R-:W-:Y:S01]  /*03c0*/  @!P1 LOP3.LUT R10, R13.reuse, 0x80000000, R5.reuse, 0xf8, !PT ;  /* 0x800000000d0a9812 */ /* 0x140fe200078ef805 */
[----:B------:R-:W-:Y:S01]  /*03d0*/  IMAD.MOV.U32 R8, RZ, RZ, R4 ;  /* 0x000000ffff087224 */ /* 0x000fe200078e0004 */
[----:B------:R-:W-:Y:S02]  /*03e0*/  LOP3.LUT R9, R13, 0x800fffff, R5, 0xf8, !PT ;  /* 0x800fffff0d097812 */ /* 0x000fe400078ef805 */
[----:B------:R-:W-:Y:S01]  /*03f0*/  @!P1 LOP3.LUT R11, R10, 0x100000, RZ, 0xfc, !PT ;  /* 0x001000000a0b9812 */ /* 0x000fe200078efcff */
[----:B------:R-:W-:Y:S02]  /*0400*/  @!P1 IMAD.MOV.U32 R10, RZ, RZ, RZ ;  /* 0x000000ffff0a9224 */ /* 0x000fe400078e00ff */
[----:B------:R-:W-:-:S04]  /*0410*/  DFMA R16, R14, -R2, 1 ;  /* 0x3ff000000e10742b */ /* 0x000fc80000000802 */
[----:B------:R-:W-:-:S04]  /*0420*/  @!P1 DFMA R8, R8, 2, -R10 ;  /* 0x400000000808982b */ /* 0x000fc8000000080a */
[----:B------:R-:W-:-:S06]  /*0430*/  DFMA R16, R14, R16, R14 ;  /* 0x000000100e10722b */ /* 0x000fcc000000000e */
[----:B------:R-:W-:Y:S02]  /*0440*/  @!P1 LOP3.LUT R18, R9, 0x7ff00000, RZ, 0xc0, !PT ;  /* 0x7ff0000009129812 */ /* 0x000fe400078ec0ff */
[----:B------:R-:W-:-:S03]  /*0450*/  DMUL R10, R16, R8 ;  /* 0x00000008100a7228 */ /* 0x000fc60000000000 */
[----:B------:R-:W-:-:S05]  /*0460*/  VIADD R12, R18, 0xffffffff ;  /* 0xffffffff120c7836 */ /* 0x000fca0000000000 */
[----:B------:R-:W-:Y:S01]  /*0470*/  DFMA R14, R10, -R2, R8 ;  /* 0x800000020a0e722b */ /* 0x000fe20000000008 */
[----:B------:R-:W-:-:S04]  /*0480*/  ISETP.GT.U32.AND P0, PT, R12, 0x7feffffe, PT ;  /* 0x7feffffe0c00780c */ /* 0x000fc80003f04070 */
[----:B------:R-:W-:-:S03]  /*0490*/  ISETP.GT.U32.OR P0, PT, R20, 0x7feffffe, P0 ;  /* 0x7feffffe1400780c */ /* 0x000fc60000704470 */
[----:B------:R-:W-:-:S10]  /*04a0*/  DFMA R10, R16, R14, R10 ;  /* 0x0000000e100a722b */ /* 0x000fd4000000000a */
[----:B------:R-:W-:Y:S05]  /*04b0*/  @P0 BRA `(.L_x_3) ;  /* 0x0000000000680947 */ /* 0x000fea0003800000 */
[----:B------:R-:W-:-:S05]  /*04c0*/  IMAD.MOV.U32 R4, RZ, RZ, 0x40600000 ;  /* 0x40600000ff047424 */ /* 0x000fca00078e00ff */
[----:B------:R-:W-:-:S04]  /*04d0*/  VIADDMNMX R7, R7, -R4, 0xb9600000, !PT ;  /* 0xb960000007077446 */ /* 0x000fc80007800904 */
[----:B------:R-:W-:-:S05]  /*04e0*/  VIMNMX R4, PT, PT, R7, 0x46a00000, PT ;  /* 0x46a0000007047848 */ /* 0x000fca0003fe0100 */
[----:B------:R-:W-:Y:S02]  /*04f0*/  IMAD.IADD R7, R4, 0x1, -R13 ;  /* 0x0000000104077824 */ /* 0x000fe400078e0a0d */
[----:B------:R-:W-:Y:S02]  /*0500*/  IMAD.MOV.U32 R4, RZ, RZ, RZ ;  /* 0x000000ffff047224 */ /* 0x000fe400078e00ff */
[----:B------:R-:W-:-:S06]  /*0510*/  VIADD R5, R7, 0x7fe00000 ;  /* 0x7fe0000007057836 */ /* 0x000fcc0000000000 */
[----:B------:R-:W-:-:S10]  /*0520*/  DMUL R12, R10, R4 ;  /* 0x000000040a0c7228 */ /* 0x000fd40000000000 */
[----:B------:R-:W-:-:S13]  /*0530*/  FSETP.GTU.AND P0, PT, |R13|, 1.469367938527859385e-39, PT ;  /* 0x001000000d00780b */ /* 0x000fda0003f0c200 */
[----:B------:R-:W-:Y:S05]  /*0540*/  @P0 BRA `(.L_x_4) ;  /* 0x0000000000880947 */ /* 0x000fea0003800000 */
[----:B------:R-:W-:Y:S01]  /*0550*/  DFMA R2, R10, -R2, R8 ;  /* 0x800000020a02722b */ /* 0x000fe20000000008 */
[----:B------:R-:W-:-:S09]  /*0560*/  IMAD.MOV.U32 R4, RZ, RZ, RZ ;  /* 0x000000ffff047224 */ /* 0x000fd200078e00ff */
[C---:B------:R-:W-:Y:S02]  /*0570*/  FSETP.NEU.AND P0, PT, R3.reuse, RZ, PT ;  /* 0x000000ff0300720b */ /* 0x040fe40003f0d000 */
[----:B------:R-:W-:-:S04]  /*0580*/  LOP3.LUT R2, R3, 0x40668000, RZ, 0x3c, !PT ;  /* 0x4066800003027812 */ /* 0x000fc800078e3cff */
[----:B------:R-:W-:-:S04]  /*0590*/  LOP3.LUT R9, R2, 0x80000000, RZ, 0xc0, !PT ;  /* 0x8000000002097812 */ /* 0x000fc800078ec0ff */
[----:B------:R-:W-:-:S03]  /*05a0*/  LOP3.LUT R5, R9, R5, RZ, 0xfc, !PT ;  /* 0x0000000509057212 */ /* 0x000fc600078efcff */
[----:B------:R-:W-:Y:S05]  /*05b0*/  @!P0 BRA `(.L_x_4) ;  /* 0x00000000006c8947 */ /* 0x000fea0003800000 */
[----:B------:R-:W-:Y:S01]  /*05c0*/  IMAD.MOV R3, RZ, RZ, -R7 ;  /* 0x000000ffff037224 */ /* 0x000fe200078e0a07 */
[----:B------:R-:W-:Y:S01]  /*05d0*/  DMUL.RP R4, R10, R4 ;  /* 0x000000040a047228 */ /* 0x000fe20000008000 */
[----:B------:R-:W-:Y:S01]  /*05e0*/  IMAD.MOV.U32 R2, RZ, RZ, RZ ;  /* 0x000000ffff027224 */ /* 0x000fe200078e00ff */
[----:B------:R-:W-:-:S05]  /*05f0*/  IADD3 R7, PT, PT, -R7, -0x43300000, RZ ;  /* 0xbcd0000007077810 */ /* 0x000fca0007ffe1ff */
[----:B------:R-:W-:-:S03]  /*0600*/  DFMA R2, R12, -R2, R10 ;  /* 0x800000020c02722b */ /* 0x000fc6000000000a */
[----:B------:R-:W-:-:S07]  /*0610*/  LOP3.LUT R9, R5, R9, RZ, 0x3c, !PT ;  /* 0x0000000905097212 */ /* 0x000fce00078e3cff */
[----:B------:R-:W-:-:S04]  /*0620*/  FSETP.NEU.AND P0, PT, |R3|, R7, PT ;  /* 0x000000070300720b */ /* 0x000fc80003f0d200 */
[----:B------:R-:W-:Y:S02]  /*0630*/  FSEL R12, R4, R12, !P0 ;  /* 0x0000000c040c7208 */ /* 0x000fe40004000000 */
[----:B------:R-:W-:Y:S01]  /*0640*/  FSEL R13, R9, R13, !P0 ;  /* 0x0000000d090d7208 */ /* 0x000fe20004000000 */
[----:B------:R-:W-:Y:S06]  /*0650*/  BRA `(.L_x_4) ;  /* 0x0000000000447947 */ /* 0x000fec0003800000 */
.L_x_3:
[----:B------:R-:W-:-:S14]  /*0660*/  DSETP.NAN.AND P0, PT, R4, R4, PT ;  /* 0x000000040400722a */ /* 0x000fdc0003f08000 */
[----:B------:R-:W-:Y:S05]  /*0670*/  @P0 BRA `(.L_x_5) ;  /* 0x0000000000340947 */ /* 0x000fea0003800000 */
[----:B------:R-:W-:Y:S01]  /*0680*/  ISETP.NE.AND P0, PT, R18, R19, PT ;  /* 0x000000131200720c */ /* 0x000fe20003f05270 */
[----:B------:R-:W-:Y:S02]  /*0690*/  IMAD.MOV.U32 R12, RZ, RZ, 0x0 ;  /* 0x00000000ff0c7424 */ /* 0x000fe400078e00ff */
[----:B------:R-:W-:-:S10]  /*06a0*/  IMAD.MOV.U32 R13, RZ, RZ, -0x80000 ;  /* 0xfff80000ff0d7424 */ /* 0x000fd400078e00ff */
[----:B------:R-:W-:Y:S05]  /*06b0*/  @!P0 BRA `(.L_x_4) ;  /* 0x00000000002c8947 */ /* 0x000fea0003800000 */
[----:B------:R-:W-:Y:S02]  /*06c0*/  ISETP.NE.AND P0, PT, R18, 0x7ff00000, PT ;  /* 0x7ff000001200780c */ /* 0x000fe40003f05270 */
[----:B------:R-:W-:Y:S02]  /*06d0*/  LOP3.LUT R4, R5, 0x40668000, RZ, 0x3c, !PT ;  /* 0x4066800005047812 */ /* 0x000fe400078e3cff */
[----:B------:R-:W-:Y:S02]  /*06e0*/  ISETP.EQ.OR P0, PT, R19, RZ, !P0 ;  /* 0x000000ff1300720c */ /* 0x000fe40004702670 */
[----:B------:R-:W-:-:S11]  /*06f0*/  LOP3.LUT R13, R4, 0x80000000, RZ, 0xc0, !PT ;  /* 0x80000000040d7812 */ /* 0x000fd600078ec0ff */
[----:B------:R-:W-:Y:S01]  /*0700*/  @P0 LOP3.LUT R2, R13, 0x7ff00000, RZ, 0xfc, !PT ;  /* 0x7ff000000d020812 */ /* 0x000fe200078efcff */
[----:B------:R-:W-:Y:S02]  /*0710*/  @!P0 IMAD.MOV.U32 R12, RZ, RZ, RZ ;  /* 0x000000ffff0c8224 */ /* 0x000fe400078e00ff */
[----:B------:R-:W-:Y:S02]  /*0720*/  @P0 IMAD.MOV.U32 R12, RZ, RZ, RZ ;  /* 0x000000ffff0c0224 */ /* 0x000fe400078e00ff */
[----:B------:R-:W-:Y:S01]  /*0730*/  @P0 IMAD.MOV.U32 R13, RZ, RZ, R2 ;  /* 0x000000ffff0d0224 */ /* 0x000fe200078e0002 */
[----:B------:R-:W-:Y:S06]  /*0740*/  BRA `(.L_x_4) ;  /* 0x0000000000087947 */ /* 0x000fec0003800000 */
.L_x_5:
[----:B------:R-:W-:Y:S01]  /*0750*/  LOP3.LUT R13, R5, 0x80000, RZ, 0xfc, !PT ;  /* 0x00080000050d7812 */ /* 0x000fe200078efcff */
[----:B------:R-:W-:-:S07]  /*0760*/  IMAD.MOV.U32 R12, RZ, RZ, R4 ;  /* 0x000000ffff0c7224 */ /* 0x000fce00078e0004 */
.L_x_4:
[----:B------:R-:W-:Y:S05]  /*0770*/  BSYNC.RECONVERGENT B1 ;  /* 0x0000000000017941 */ /* 0x000fea0003800200 */
.L_x_2:
[----:B------:R-:W-:Y:S02]  /*0780*/  IMAD.MOV.U32 R7, RZ, RZ, 0x0 ;  /* 0x00000000ff077424 */ /* 0x000fe400078e00ff */
[----:B------:R-:W-:Y:S02]  /*0790*/  IMAD.MOV.U32 R2, RZ, RZ, R12 ;  /* 0x000000ffff027224 */ /* 0x000fe400078e000c */
[----:B------:R-:W-:Y:S01]  /*07a0*/  IMAD.MOV.U32 R3, RZ, RZ, R13 ;  /* 0x000000ffff037224 */ /* 0x000fe200078e000d */
[----:B------:R-:W-:Y:S06]  /*07b0*/  RET.REL.NODEC R6 `(_Z14compute___sinfiPf) ;  /* 0xfffffff806107950 */ /* 0x000fec0003c3ffff */
.L_x_6:
[----:B------:R-:W-:-:S00]  /*07c0*/  BRA `(.L_x_6) ;  /* 0xfffffffc00fc7947 */ /* 0x000fc0000383ffff */
[----:B------:R-:W-:-:S00]  /*07d0*/  NOP ;  /* 0x0000000000007918 */ /* 0x000fc00000000000 */
        /* <DEDUP_REMOVED lines=10> */
.L_x_33:


//--------------------- .text._Z12compute_sinfiPf --------------------------
	.section	.text._Z12compute_sinfiPf,"ax",@progbits
	.align	128
        .global         _Z12compute_sinfiPf
        .type           _Z12compute_sinfiPf,@function
        .size           _Z12compute_sinfiPf,(.L_x_34 - _Z12compute_sinfiPf)
        .other          _Z12compute_sinfiPf,@"STO_CUDA_ENTRY STV_DEFAULT"
_Z12compute_sinfiPf:
.text._Z12compute_sinfiPf:
[----:B------:R-:W0:Y:S01]  /*0000*/  LDC R1, c[0x0][0x37c] ;  /* 0x0000df00ff017b82 */ /* 0x000e220000000800 */
[----:B------:R-:W1:Y:S07]  /*0010*/  S2R R0, SR_TID.X ;  /* 0x0000000000007919 */ /* 0x000e6e0000002100 */
[----:B------:R-:W1:Y:S01]  /*0020*/  S2UR UR4, SR_CTAID.X ;  /* 0x00000000000479c3 */ /* 0x000e620000002500 */
[----:B------:R-:W2:Y:S01]  /*0030*/  LDCU UR5, c[0x0][0x380] ;  /* 0x00007000ff0577ac */ /* 0x000ea20008000800 */
[----:B0-----:R-:W-:-:S06]  /*0040*/  VIADD R1, R1, 0xffffffe0 ;  /* 0xffffffe001017836 */ /* 0x001fcc0000000000 */
[----:B------:R-:W1:Y:S02]  /*0050*/  LDC R5, c[0x0][0x360] ;  /* 0x0000d800ff057b82 */ /* 0x000e640000000800 */
[----:B-1----:R-:W-:-:S05]  /*0060*/  IMAD R5, R5, UR4, R0 ;  /* 0x0000000405057c24 */ /* 0x002fca000f8e0200 */
[----:B--2---:R-:W-:-:S13]  /*0070*/  ISETP.GE.U32.AND P0, PT, R5, UR5, PT ;  /* 0x0000000505007c0c */ /* 0x004fda000bf06070 */
        /* <DEDUP_REMOVED lines=18> */
[----:B0-----:R-:W-:-:S08]  /*01a0*/  DMUL R6, R2, UR4 ;  /* 0x0000000402067c28 */ /* 0x001fd00008000000 */
[----:B------:R-:W-:Y:S02]  /*01b0*/  DMUL R2, R6, R10 ;  /* 0x0000000a06027228 */ /* 0x000fe40000000000 */
[----:B------:R-:W-:-:S06]  /*01c0*/  FSETP.GEU.AND P1, PT, |R7|, 6.5827683646048100446e-37, PT ;  /* 0x036000000700780b */ /* 0x000fcc0003f2e200 */
[----:B------:R-:W-:-:S08]  /*01d0*/  DFMA R8, R2, -180, R6 ;  /* 0xc06680000208782b */ /* 0x000fd00000000006 */
[----:B------:R-:W-:-:S10]  /*01e0*/  DFMA R2, R10, R8, R2 ;  /* 0x000000080a02722b */ /* 0x000fd40000000002 */
[----:B------:R-:W-:-:S05]  /*01f0*/  FFMA R4, RZ, 3.6015625, R3 ;  /* 0x40668000ff047823 */ /* 0x000fca0000000003 */
[----:B------:R-:W-:-:S13]  /*0200*/  FSETP.GT.AND P0, PT, |R4|, 1.469367938527859385e-39, PT ;  /* 0x001000000400780b */ /* 0x000fda0003f04200 */
[----:B------:R-:W-:Y:S05]  /*0210*/  @P0 BRA P1, `(.L_x_8) ;  /* 0x0000000000100947 */ /* 0x000fea0000800000 */
[----:B------:R-:W-:-:S07]  /*0220*/  MOV R0, 0x240 ;  /* 0x0000024000007802 */ /* 0x000fce0000000f00 */
[----:B------:R-:W-:Y:S05]  /*0230*/  CALL.REL.NOINC `($__internal_1_$__cuda_sm20_div_rn_f64_full) ;  /* 0x00000004005c7944 */ /* 0x000fea0003c00000 */
[----:B------:R-:W-:Y:S02]  /*0240*/  IMAD.MOV.U32 R2, RZ, RZ, R12 ;  /* 0x000000ffff027224 */ /* 0x000fe400078e000c */
[----:B------:R-:W-:-:S07]  /*0250*/  IMAD.MOV.U32 R3, RZ, RZ, R13 ;  /* 0x000000ffff037224 */ /* 0x000fce00078e000d */
.L_x_8:
[----:B------:R-:W-:Y:S05]  /*0260*/  BSYNC.RECONVERGENT B0 ;  /* 0x0000000000007941 */ /* 0x000fea0003800200 */
.L_x_7:
[----:B------:R-:W0:Y:S01]  /*0270*/  F2F.F32.F64 R11, R2 ;  /* 0x00000002000b7310 */ /* 0x000e220000301000 */
[----:B------:R-:W1:Y:S01]  /*0280*/  LDCU.64 UR6, c[0x0][0x358] ;  /* 0x00006b00ff0677ac */ /* 0x000e620008000a00 */
[----:B------:R-:W-:Y:S01]  /*0290*/  BSSY.RECONVERGENT B0, `(.L_x_9) ;  /* 0x000003c000007945 */ /* 0x000fe20003800200 */
[C---:B0-----:R-:W-:Y:S01]  /*02a0*/  FMUL R0, R11.reuse, 0.63661974668502807617 ;  /* 0x3f22f9830b007820 */ /* 0x041fe20000400000 */
[----:B------:R-:W-:-:S05]  /*02b0*/  FSETP.GE.AND P0, PT, |R11|, 105615, PT ;  /* 0x47ce47800b00780b */ /* 0x000fca0003f06200 */
[----:B------:R-:W0:Y:S02]  /*02c0*/  F2I.NTZ R0, R0 ;  /* 0x0000000000007305 */ /* 0x000e240000203100 */
[----:B0-----:R-:W-:-:S05]  /*02d0*/  I2FP.F32.S32 R4, R0 ;  /* 0x0000000000047245 */ /* 0x001fca0000201400 */
[----:B------:R-:W-:-:S04]  /*02e0*/  FFMA R7, R4, -1.5707962512969970703, R11 ;  /* 0xbfc90fda04077823 */ /* 0x000fc8000000000b */
[----:B------:R-:W-:-:S04]  /*02f0*/  FFMA R7, R4, -7.5497894158615963534e-08, R7 ;  /* 0xb3a2216804077823 */ /* 0x000fc80000000007 */
[----:B------:R-:W-:Y:S01]  /*0300*/  FFMA R4, R4, -5.3903029534742383927e-15, R7 ;  /* 0xa7c234c504047823 */ /* 0x000fe20000000007 */
[----:B-1----:R-:W-:Y:S06]  /*0310*/  @!P0 BRA `(.L_x_10) ;  /* 0x0000000000cc8947 */ /* 0x002fec0003800000 */
[----:B------:R-:W-:-:S13]  /*0320*/  FSETP.NEU.AND P0, PT, |R11|, +INF , PT ;  /* 0x7f8000000b00780b */ /* 0x000fda0003f0d200 */
[----:B------:R-:W-:Y:S01]  /*0330*/  @!P0 FMUL R4, RZ, R11 ;  /* 0x0000000bff048220 */ /* 0x000fe20000400000 */
[----:B------:R-:W-:Y:S01]  /*0340*/  @!P0 IMAD.MOV.U32 R0, RZ, RZ, RZ ;  /* 0x000000ffff008224 */ /* 0x000fe200078e00ff */
[----:B------:R-:W-:Y:S06]  /*0350*/  @!P0 BRA `(.L_x_10) ;  /* 0x0000000000bc8947 */ /* 0x000fec0003800000 */
[----:B------:R-:W-:Y:S01]  /*0360*/  IMAD.SHL.U32 R2, R11, 0x100, RZ ;  /* 0x000001000b027824 */ /* 0x000fe200078e00ff */
[----:B------:R-:W0:Y:S01]  /*0370*/  LDCU.64 UR8, c[0x4][URZ] ;  /* 0x01000000ff0877ac */ /* 0x000e220008000a00 */
[----:B------:R-:W-:Y:S02]  /*0380*/  IMAD.MOV.U32 R6, RZ, RZ, RZ ;  /* 0x000000ffff067224 */ /* 0x000fe400078e00ff */
[----:B------:R-:W-:Y:S01]  /*0390*/  IMAD.MOV.U32 R0, RZ, RZ, R1 ;  /* 0x000000ffff007224 */ /* 0x000fe200078e0001 */
[----:B------:R-:W-:Y:S01]  /*03a0*/  LOP3.LUT R13, R2, 0x80000000, RZ, 0xfc, !PT ;  /* 0x80000000020d7812 */ /* 0x000fe200078efcff */
[----:B------:R-:W-:Y:S01]  /*03b0*/  UMOV UR5, URZ ;  /* 0x000000ff00057c82 */ /* 0x000fe20008000000 */
[----:B------:R-:W-:-:S05]  /*03c0*/  UMOV UR4, URZ ;  /* 0x000000ff00047c82 */ /* 0x000fca0008000000 */
.L_x_11:
[----:B0-----:R-:W-:Y:S02]  /*03d0*/  IMAD.U32 R8, RZ, RZ, UR8 ;  /* 0x00000008ff087e24 */ /* 0x001fe4000f8e00ff */
[----:B------:R-:W-:-:S05]  /*03e0*/  IMAD.U32 R9, RZ, RZ, UR9 ;  /* 0x00000009ff097e24 */ /* 0x000fca000f8e00ff */
[----:B------:R-:W2:Y:S01]  /*03f0*/  LDG.E.CONSTANT R2, desc[UR6][R8.64] ;  /* 0x0000000608027981 */ /* 0x000ea2000c1e9900 */
[----:B------:R-:W-:Y:S02]  /*0400*/  UIADD3 UR8, UP0, UPT, UR8, 0x4, URZ ;  /* 0x0000000408087890 */ /* 0x000fe4000ff1e0ff */
[----:B------:R-:W-:Y:S02]  /*0410*/  UIADD3 UR4, UPT, UPT, UR4, 0x1, URZ ;  /* 0x0000000104047890 */ /* 0x000fe4000fffe0ff */
[----:B------:R-:W-:Y:S02]  /*0420*/  UIADD3.X UR9, UPT, UPT, URZ, UR9, URZ, UP0, !UPT ;  /* 0x00000009ff097290 */ /* 0x000fe400087fe4ff */
[----:B------:R-:W-:Y:S01]  /*0430*/  UISETP.NE.AND UP0, UPT, UR4, 0x6, UPT ;  /* 0x000000060400788c */ /* 0x000fe2000bf05270 */
[----:B--2---:R-:W-:-:S03]  /*0440*/  IMAD.WIDE.U32 R2, R2, R13, RZ ;  /* 0x0000000d02027225 */ /* 0x004fc600078e00ff */
[----:B------:R-:W-:-:S04]  /*0450*/  IADD3 R7, P0, PT, R2, R6, RZ ;  /* 0x0000000602077210 */ /* 0x000fc80007f1e0ff */
[----:B------:R-:W-:Y:S01]  /*0460*/  IADD3.X R6, PT, PT, R3, UR5, RZ, P0, !PT ;  /* 0x0000000503067c10 */ /* 0x000fe200087fe4ff */
[----:B------:R0:W-:Y:S02]  /*0470*/  STL [R0], R7 ;  /* 0x0000000700007387 */ /* 0x0001e40000100800 */
[----:B0-----:R-:W-:Y:S01]  /*0480*/  VIADD R0, R0, 0x4 ;  /* 0x0000000400007836 */ /* 0x001fe20000000000 */
[----:B------:R-:W-:Y:S06]  /*0490*/  BRA.U UP0, `(.L_x_11) ;  /* 0xfffffffd00cc7547 */ /* 0x000fec000b83ffff */
[----:B------:R-:W-:Y:S01]  /*04a0*/  SHF.R.U32.HI R4, RZ, 0x17, R11 ;  /* 0x00000017ff047819 */ /* 0x000fe2000001160b */
[----:B------:R0:W-:Y:S03]  /*04b0*/  STL [R1+0x18], R6 ;  /* 0x0000180601007387 */ /* 0x0001e60000100800 */
[C---:B------:R-:W-:Y:S02]  /*04c0*/  LOP3.LUT R0, R4.reuse, 0xe0, RZ, 0xc0, !PT ;  /* 0x000000e004007812 */ /* 0x040fe400078ec0ff */
[----:B------:R-:W-:-:S03]  /*04d0*/  LOP3.LUT P0, RZ, R4, 0x1f, RZ, 0xc0, !PT ;  /* 0x0000001f04ff7812 */ /* 0x000fc6000780c0ff */
[----:B------:R-:W-:-:S05]  /*04e0*/  VIADD R0, R0, 0xffffff80 ;  /* 0xffffff8000007836 */ /* 0x000fca0000000000 */
[----:B------:R-:W-:-:S05]  /*04f0*/  SHF.R.U32.HI R0, RZ, 0x5, R0 ;  /* 0x00000005ff007819 */ /* 0x000fca0000011600 */
[----:B------:R-:W-:-:S05]  /*0500*/  IMAD R7, R0, -0x4, R1 ;  /* 0xfffffffc00077824 */ /* 0x000fca00078e0201 */
[----:B------:R-:W2:Y:S04]  /*0510*/  LDL R0, [R7+0x18] ;  /* 0x0000180007007983 */ /* 0x000ea80000100800 */
[----:B------:R-:W2:Y:S04]  /*0520*/  LDL R3, [R7+0x14] ;  /* 0x0000140007037983 */ /* 0x000ea80000100800 */
[----:B------:R-:W3:Y:S01]  /*0530*/  @P0 LDL R2, [R7+0x10] ;  /* 0x0000100007020983 */ /* 0x000ee20000100800 */
[----:B------:R-:W-:Y:S01]  /*0540*/  LOP3.LUT R4, R4, 0x1f, RZ, 0xc0, !PT ;  /* 0x0000001f04047812 */ /* 0x000fe200078ec0ff */
[----:B------:R-:W-:Y:S01]  /*0550*/  UMOV UR4, 0x54442d19 ;  /* 0x54442d1900047882 */ /* 0x000fe20000000000 */
[----:B------:R-:W-:-:S02]  /*0560*/  UMOV UR5, 0x3bf921fb ;  /* 0x3bf921fb00057882 */ /* 0x000fc40000000000 */
[-C--:B--2---:R-:W-:Y:S02]  /*0570*/  @P0 SHF.L.W.U32.HI R0, R3, R4.reuse, R0 ;  /* 0x0000000403000219 */ /* 0x084fe40000010e00 */
[----:B---3--:R-:W-:-:S04]  /*0580*/  @P0 SHF.L.W.U32.HI R3, R2, R4, R3 ;  /* 0x0000000402030219 */ /* 0x008fc80000010e03 */
[C---:B------:R-:W-:Y:S01]  /*0590*/  SHF.L.W.U32.HI R2, R3.reuse, 0x2, R0 ;  /* 0x0000000203027819 */ /* 0x040fe20000010e00 */
[----:B------:R-:W-:-:S03]  /*05a0*/  IMAD.SHL.U32 R3, R3, 0x4, RZ ;  /* 0x0000000403037824 */ /* 0x000fc600078e00ff */
[----:B------:R-:W-:Y:S02]  /*05b0*/  SHF.R.S32.HI R4, RZ, 0x1f, R2 ;  /* 0x0000001fff047819 */ /* 0x000fe40000011402 */
[----:B------:R-:W-:Y:S02]  /*05c0*/  ISETP.GE.AND P0, PT, R2, RZ, PT ;  /* 0x000000ff0200720c */ /* 0x000fe40003f06270 */
[C---:B------:R-:W-:Y:S02]  /*05d0*/  LOP3.LUT R8, R4.reuse, R3, RZ, 0x3c, !PT ;  /* 0x0000000304087212 */ /* 0x040fe400078e3cff */
[----:B------:R-:W-:Y:S02]  /*05e0*/  LOP3.LUT R9, R4, R2, RZ, 0x3c, !PT ;  /* 0x0000000204097212 */ /* 0x000fe400078e3cff */
[----:B------:R-:W-:-:S04]  /*05f0*/  SHF.R.U32.HI R3, RZ, 0x1e, R0 ;  /* 0x0000001eff037819 */ /* 0x000fc80000011600 */
[----:B------:R-:W0:Y:S01]  /*0600*/  I2F.F64.S64 R8, R8 ;  /* 0x0000000800087312 */ /* 0x000e220000301c00 */
[----:B------:R-:W-:Y:S01]  /*0610*/  LEA.HI R0, R2, R3, RZ, 0x1 ;  /* 0x0000000302007211 */ /* 0x000fe200078f08ff */
[----:B0-----:R-:W-:-:S10]  /*0620*/  DMUL R6, R8, UR4 ;  /* 0x0000000408067c28 */ /* 0x001fd40008000000 */
[----:B------:R-:W0:Y:S02]  /*0630*/  F2F.F32.F64 R6, R6 ;  /* 0x0000000600067310 */ /* 0x000e240000301000 */
[----:B0-----:R-:W-:-:S07]  /*0640*/  FSEL R4, -R6, R6, !P0 ;  /* 0x0000000606047208 */ /* 0x001fce0004000100 */
.L_x_10:
[----:B------:R-:W-:Y:S05]  /*0650*/  BSYNC.RECONVERGENT B0 ;  /* 0x0000000000007941 */ /* 0x000fea0003800200 */
.L_x_9:
[----:B------:R-:W-:Y:S01]  /*0660*/  LOP3.LUT R8, R0, 0x1, RZ, 0xc0, !PT ;  /* 0x0000000100087812 */ /* 0x000fe200078ec0ff */
[----:B------:R-:W-:Y:S02]  /*0670*/  IMAD.MOV.U32 R6, RZ, RZ, 0x37cbac00 ;  /* 0x37cbac00ff067424 */ /* 0x000fe400078e00ff */
[----:B------:R-:W-:Y:S01]  /*0680*/  FMUL R7, R4, R4 ;  /* 0x0000000404077220 */ /* 0x000fe20000400000 */
[----:B------:R-:W0:Y:S01]  /*0690*/  LDC.64 R2, c[0x0][0x388] ;  /* 0x0000e200ff027b82 */ /* 0x000e220000000a00 */
[----:B------:R-:W-:Y:S01]  /*06a0*/  ISETP.NE.U32.AND P0, PT, R8, 0x1, PT ;  /* 0x000000010800780c */ /* 0x000fe20003f05070 */
[----:B------:R-:W-:Y:S02]  /*06b0*/  IMAD.MOV.U32 R8, RZ, RZ, 0x3d2aaabb ;  /* 0x3d2aaabbff087424 */ /* 0x000fe400078e00ff */
[----:B------:R-:W-:Y:S01]  /*06c0*/  FFMA R6, R7, R6, -0.0013887860113754868507 ;  /* 0xbab607ed07067423 */ /* 0x000fe20000000006 */
[----:B------:R-:W-:Y:S01]  /*06d0*/  IMAD.MOV.U32 R9, RZ, RZ, 0x3effffff ;  /* 0x3effffffff097424 */ /* 0x000fe200078e00ff */
[----:B------:R-:W-:-:S02]  /*06e0*/  LOP3.LUT P1, RZ, R0, 0x2, RZ, 0xc0, !PT ;  /* 0x0000000200ff7812 */ /* 0x000fc4000782c0ff */
[----:B------:R-:W-:Y:S02]  /*06f0*/  FSEL R8, R8, 0.0083327032625675201416, !P0 ;  /* 0x3c0885e408087808 */ /* 0x000fe40004000000 */
[----:B------:R-:W-:Y:S02]  /*0700*/  FSEL R6, R6, -0.00019574658654164522886, !P0 ;  /* 0xb94d415306067808 */ /* 0x000fe40004000000 */
[----:B------:R-:W-:Y:S02]  /*0710*/  FSEL R9, -R9, -0.16666662693023681641, !P0 ;  /* 0xbe2aaaa809097808 */ /* 0x000fe40004000100 */
[----:B------:R-:W-:Y:S01]  /*0720*/  FSEL R0, R4, 1, P0 ;  /* 0x3f80000004007808 */ /* 0x000fe20000000000 */
[----:B------:R-:W-:-:S04]  /*0730*/  FFMA R6, R7, R6, R8 ;  /* 0x0000000607067223 */ /* 0x000fc80000000008 */
[C---:B------:R-:W-:Y:S01]  /*0740*/  FFMA R6, R7.reuse, R6, R9 ;  /* 0x0000000607067223 */ /* 0x040fe20000000009 */
[----:B------:R-:W-:-:S04]  /*0750*/  FFMA R7, R7, R0, RZ ;  /* 0x0000000007077223 */ /* 0x000fc800000000ff */
[----:B------:R-:W-:Y:S01]  /*0760*/  FFMA R7, R7, R6, R0 ;  /* 0x0000000607077223 */ /* 0x000fe20000000000 */
[----:B0-----:R-:W-:-:S04]  /*0770*/  IMAD.WIDE.U32 R2, R5, 0x4, R2 ;  /* 0x0000000405027825 */ /* 0x001fc800078e0002 */
[----:B------:R-:W-:-:S05]  /*0780*/  @P1 FADD R7, RZ, -R7 ;  /* 0x80000007ff071221 */ /* 0x000fca0000000000 */
[----:B------:R-:W-:Y:S01]  /*0790*/  STG.E desc[UR6][R2.64], R7 ;  /* 0x0000000702007986 */ /* 0x000fe2000c101906 */
[----:B------:R-:W-:Y:S05]  /*07a0*/  EXIT ;  /* 0x000000000000794d */ /* 0x000fea0003800000 */
        .weak           $__internal_1_$__cuda_sm20_div_rn_f64_full
        .type           $__internal_1_$__cuda_sm20_div_rn_f64_full,@function
        .size           $__internal_1_$__cuda_sm20_div_rn_f64_full,(.L_x_34 - $__internal_1_$__cuda_sm20_div_rn_f64_full)
$__internal_1_$__cuda_sm20_div_rn_f64_full:
        /* <DEDUP_REMOVED lines=32> */
[----:B------:R-:W-:Y:S02]  /*09b0*/  IMAD.MOV.U32 R7, RZ, RZ, 0x40600000 ;  /* 0x40600000ff077424 */ /* 0x000fe400078e00ff */
[----:B------:R-:W-:-:S03]  /*09c0*/  IMAD.MOV.U32 R6, RZ, RZ, RZ ;  /* 0x000000ffff067224 */ /* 0x000fc600078e00ff */
[----:B------:R-:W-:-:S04]  /*09d0*/  VIADDMNMX R4, R4, -R7, 0xb9600000, !PT ;  /* 0xb960000004047446 */ /* 0x000fc80007800907 */
[----:B------:R-:W-:-:S05]  /*09e0*/  VIMNMX R4, PT, PT, R4, 0x46a00000, PT ;  /* 0x46a0000004047848 */ /* 0x000fca0003fe0100 */
[----:B------:R-:W-:-:S04]  /*09f0*/  IMAD.IADD R4, R4, 0x1, -R13 ;  /* 0x0000000104047824 */ /* 0x000fc800078e0a0d */
        /* <DEDUP_REMOVED lines=13> */
[----:B------:R-:W-:-:S06]  /*0ad0*/  IMAD.MOV.U32 R2, RZ, RZ, RZ ;  /* 0x000000ffff027224 */ /* 0x000fcc00078e00ff */
[----:B------:R-:W-:-:S03]  /*0ae0*/  DFMA R2, R12, -R2, R10 ;  /* 0x800000020c02722b */ /* 0x000fc6000000000a */
[----:B------:R-:W-:-:S03]  /*0af0*/  LOP3.LUT R9, R7, R9, RZ, 0x3c, !PT ;  /* 0x0000000907097212 */ /* 0x000fc600078e3cff */
[----:B------:R-:W-:-:S04]  /*0b00*/  IADD3 R2, PT, PT, -R4, -0x43300000, RZ ;  /* 0xbcd0000004027810 */ /* 0x000fc80007ffe1ff */
[----:B------:R-:W-:-:S04]  /*0b10*/  FSETP.NEU.AND P0, PT, |R3|, R2, PT ;  /* 0x000000020300720b */ /* 0x000fc80003f0d200 */
[----:B------:R-:W-:Y:S02]  /*0b20*/  FSEL R12, R6, R12, !P0 ;  /* 0x0000000c060c7208 */ /* 0x000fe40004000000 */
[----:B------:R-:W-:Y:S01]  /*0b30*/  FSEL R13, R9, R13, !P0 ;  /* 0x0000000d090d7208 */ /* 0x000fe20004000000 */
[----:B------:R-:W-:Y:S06]  /*0b40*/  BRA `(.L_x_14) ;  /* 0x0000000000447947 */ /* 0x000fec0003800000 */
.L_x_13:
        /* <DEDUP_REMOVED lines=15> */
.L_x_15:
[----:B------:R-:W-:Y:S01]  /*0c40*/  LOP3.LUT R13, R7, 0x80000, RZ, 0xfc, !PT ;  /* 0x00080000070d7812 */ /* 0x000fe200078efcff */
[----:B------:R-:W-:-:S07]  /*0c50*/  IMAD.MOV.U32 R12, RZ, RZ, R6 ;  /* 0x000000ffff0c7224 */ /* 0x000fce00078e0006 */
.L_x_14:
[----:B------:R-:W-:Y:S05]  /*0c60*/  BSYNC.RECONVERGENT B1 ;  /* 0x0000000000017941 */ /* 0x000fea0003800200 */
.L_x_12:
[----:B------:R-:W-:Y:S02]  /*0c70*/  IMAD.MOV.U32 R2, RZ, RZ, R0 ;  /* 0x000000ffff027224 */ /* 0x000fe400078e0000 */
[----:B------:R-:W-:-:S04]  /*0c80*/  IMAD.MOV.U32 R3, RZ, RZ, 0x0 ;  /* 0x00000000ff037424 */ /* 0x000fc800078e00ff */
[----:B------:R-:W-:Y:S05]  /*0c90*/  RET.REL.NODEC R2 `(_Z12compute_sinfiPf) ;  /* 0xfffffff002d87950 */ /* 0x000fea0003c3ffff */
.L_x_16:
        /* <DEDUP_REMOVED lines=14> */
.L_x_34:


//--------------------- .text._Z11compute_siniPf  --------------------------
	.section	.text._Z11compute_siniPf,"ax",@progbits
	.align	128
        .global         _Z11compute_siniPf
        .type           _Z11compute_siniPf,@function
        .size           _Z11compute_siniPf,(.L_x_36 - _Z11compute_siniPf)
        .other          _Z11compute_siniPf,@"STO_CUDA_ENTRY STV_DEFAULT"
_Z11compute_siniPf:
.text._Z11compute_siniPf:
        /* <DEDUP_REMOVED lines=35> */
[----:B------:R-:W-:Y:S05]  /*0230*/  CALL.REL.NOINC `($__internal_2_$__cuda_sm20_div_rn_f64_full) ;  /* 0x0000000000fc7944 */ /* 0x000fea0003c00000 */
[----:B------:R-:W-:Y:S02]  /*0240*/  IMAD.MOV.U32 R2, RZ, RZ, R12 ;  /* 0x000000ffff027224 */ /* 0x000fe400078e000c */
[----:B------:R-:W-:-:S07]  /*0250*/  IMAD.MOV.U32 R3, RZ, RZ, R13 ;  /* 0x000000ffff037224 */ /* 0x000fce00078e000d */
.L_x_18:
[----:B------:R-:W-:Y:S05]  /*0260*/  BSYNC.RECONVERGENT B0 ;  /* 0x0000000000007941 */ /* 0x000fea0003800200 */
.L_x_17:
[----:B------:R-:W-:Y:S01]  /*0270*/  DSETP.NEU.AND P0, PT, R2, +INF , PT ;  /* 0x7ff000000200742a */ /* 0x000fe20003f0d000 */
[----:B------:R-:W0:Y:S01]  /*0280*/  LDCU.64 UR4, c[0x0][0x358] ;  /* 0x00006b00ff0477ac */ /* 0x000e220008000a00 */
[----:B------:R-:W-:-:S12]  /*0290*/  BSSY.RECONVERGENT B0, `(.L_x_19) ;  /* 0x0000017000007945 */ /* 0x000fd80003800200 */
[----:B------:R-:W-:Y:S01]  /*02a0*/  @!P0 DMUL R8, RZ, +INF ;  /* 0x7ff00000ff088828 */ /* 0x000fe20000000000 */
[----:B------:R-:W-:Y:S01]  /*02b0*/  @!P0 IMAD.MOV.U32 R0, RZ, RZ, RZ ;  /* 0x000000ffff008224 */ /* 0x000fe200078e00ff */
[----:B------:R-:W-:Y:S09]  /*02c0*/  @!P0 BRA `(.L_x_20) ;  /* 0x00000000004c8947 */ /* 0x000ff20003800000 */
[----:B------:R-:W-:Y:S01]  /*02d0*/  UMOV UR6, 0x6dc9c883 ;  /* 0x6dc9c88300067882 */ /* 0x000fe20000000000 */
[----:B------:R-:W-:Y:S01]  /*02e0*/  UMOV UR7, 0x3fe45f30 ;  /* 0x3fe45f3000077882 */ /* 0x000fe20000000000 */
[C---:B------:R-:W-:Y:S02]  /*02f0*/  DSETP.GE.AND P0, PT, R2.reuse, 2.14748364800000000000e+09, PT ;  /* 0x41e000000200742a */ /* 0x040fe40003f06000 */
[----:B------:R-:W-:Y:S01]  /*0300*/  DMUL R4, R2, UR6 ;  /* 0x0000000602047c28 */ /* 0x000fe20008000000 */
[----:B------:R-:W-:Y:S01]  /*0310*/  UMOV UR6, 0x54442d18 ;  /* 0x54442d1800067882 */ /* 0x000fe20000000000 */
[----:B------:R-:W-:-:S04]  /*0320*/  UMOV UR7, 0x3ff921fb ;  /* 0x3ff921fb00077882 */ /* 0x000fc80000000000 */
[----:B------:R-:W1:Y:S08]  /*0330*/  F2I.F64 R0, R4 ;  /* 0x0000000400007311 */ /* 0x000e700000301100 */
[----:B-1----:R-:W1:Y:S02]  /*0340*/  I2F.F64 R8, R0 ;  /* 0x0000000000087312 */ /* 0x002e640000201c00 */
[----:B-1----:R-:W-:Y:S01]  /*0350*/  DFMA R6, R8, -UR6, R2 ;  /* 0x8000000608067c2b */ /* 0x002fe20008000002 */
[----:B------:R-:W-:Y:S01]  /*0360*/  UMOV UR6, 0x33145c00 ;  /* 0x33145c0000067882 */ /* 0x000fe20000000000 */
[----:B------:R-:W-:-:S06]  /*0370*/  UMOV UR7, 0x3c91a626 ;  /* 0x3c91a62600077882 */ /* 0x000fcc0000000000 */
[----:B------:R-:W-:Y:S01]  /*0380*/  DFMA R6, R8, -UR6, R6 ;  /* 0x8000000608067c2b */ /* 0x000fe20008000006 */
[----:B------:R-:W-:Y:S01]  /*0390*/  UMOV UR6, 0x252049c0 ;  /* 0x252049c000067882 */ /* 0x000fe20000000000 */
[----:B------:R-:W-:-:S06]  /*03a0*/  UMOV UR7, 0x397b839a ;  /* 0x397b839a00077882 */ /* 0x000fcc0000000000 */
[----:B------:R-:W-:Y:S01]  /*03b0*/  DFMA R8, R8, -UR6, R6 ;  /* 0x8000000608087c2b */ /* 0x000fe20008000006 */
[----:B------:R-:W-:Y:S10]  /*03c0*/  @!P0 BRA `(.L_x_20) ;  /* 0x00000000000c8947 */ /* 0x000ff40003800000 */
[----:B------:R-:W-:Y:S01]  /*03d0*/  IMAD.MOV.U32 R14, RZ, RZ, R3 ;  /* 0x000000ffff0e7224 */ /* 0x000fe200078e0003 */
[----:B------:R-:W-:-:S07]  /*03e0*/  MOV R12, 0x400 ;  /* 0x00000400000c7802 */ /* 0x000fce0000000f00 */
[----:B0-----:R-:W-:Y:S05]  /*03f0*/  CALL.REL.NOINC `($_Z11compute_siniPf$__internal_trig_reduction_slowpathd) ;  /* 0x0000000400c87944 */ /* 0x001fea0003c00000 */
.L_x_20:
[----:B0-----:R-:W-:Y:S05]  /*0400*/  BSYNC.RECONVERGENT B0 ;  /* 0x0000000000007941 */ /* 0x001fea0003800200 */
.L_x_19:
[----:B------:R-:W0:Y:S01]  /*0410*/  LDCU.64 UR6, c[0x4][0x10] ;  /* 0x01000200ff0677ac */ /* 0x000e220008000a00 */
[----:B------:R-:W-:-:S05]  /*0420*/  IMAD.SHL.U32 R2, R0, 0x40, RZ ;  /* 0x0000004000027824 */ /* 0x000fca00078e00ff */
[----:B------:R-:W-:-:S04]  /*0430*/  LOP3.LUT R2, R2, 0x40, RZ, 0xc0, !PT ;  /* 0x0000004002027812 */ /* 0x000fc800078ec0ff */
[----:B0-----:R-:W-:-:S05]  /*0440*/  IADD3 R20, P0, PT, R2, UR6, RZ ;  /* 0x0000000602147c10 */ /* 0x001fca000ff1e0ff */
[----:B------:R-:W-:-:S05]  /*0450*/  IMAD.X R21, RZ, RZ, UR7, P0 ;  /* 0x00000007ff157e24 */ /* 0x000fca00080e06ff */
[----:B------:R-:W2:Y:S04]  /*0460*/  LDG.E.128.CONSTANT R16, desc[UR4][R20.64] ;  /* 0x0000000414107981 */ /* 0x000ea8000c1e9d00 */
[----:B------:R-:W3:Y:S04]  /*0470*/  LDG.E.128.CONSTANT R12, desc[UR4][R20.64+0x10] ;  /* 0x00001004140c7981 */ /* 0x000ee8000c1e9d00 */
[----:B------:R-:W4:Y:S01]  /*0480*/  LDG.E.128.CONSTANT R4, desc[UR4][R20.64+0x20] ;  /* 0x0000200414047981 */ /* 0x000f22000c1e9d00 */
[----:B------:R-:W-:Y:S01]  /*0490*/  LOP3.LUT R2, R0, 0x1, RZ, 0xc0, !PT ;  /* 0x0000000100027812 */ /* 0x000fe200078ec0ff */
[----:B------:R-:W-:-:S02]  /*04a0*/  IMAD.MOV.U32 R22, RZ, RZ, 0x20fd8164 ;  /* 0x20fd8164ff167424 */ /* 0x000fc400078e00ff */
[----:B------:R-:W-:Y:S01]  /*04b0*/  IMAD.MOV.U32 R11, RZ, RZ, 0x3da8ff83 ;  /* 0x3da8ff83ff0b7424 */ /* 0x000fe200078e00ff */
[----:B------:R-:W-:Y:S01]  /*04c0*/  ISETP.NE.U32.AND P0, PT, R2, 0x1, PT ;  /* 0x000000010200780c */ /* 0x000fe20003f05070 */
[----:B------:R-:W-:-:S03]  /*04d0*/  DMUL R2, R8, R8 ;  /* 0x0000000808027228 */ /* 0x000fc60000000000 */
[----:B------:R-:W-:Y:S02]  /*04e0*/  FSEL R22, R22, -8.06006814911005101289e+34, !P0 ;  /* 0xf9785eba16167808 */ /* 0x000fe40004000000 */
[----:B------:R-:W-:-:S06]  /*04f0*/  FSEL R23, -R11, 0.11223486810922622681, !P0 ;  /* 0x3de5db650b177808 */ /* 0x000fcc0004000100 */
[----:B--2---:R-:W-:-:S08]  /*0500*/  DFMA R16, R2, R22, R16 ;  /* 0x000000160210722b */ /* 0x004fd00000000010 */
[----:B------:R-:W-:-:S08]  /*0510*/  DFMA R16, R2, R16, R18 ;  /* 0x000000100210722b */ /* 0x000fd00000000012 */
[----:B---3--:R-:W-:-:S08]  /*0520*/  DFMA R12, R2, R16, R12 ;  /* 0x00000010020c722b */ /* 0x008fd0000000000c */
[----:B------:R-:W-:-:S08]  /*0530*/  DFMA R12, R2, R12, R14 ;  /* 0x0000000c020c722b */ /* 0x000fd0000000000e */
[----:B----4-:R-:W-:-:S08]  /*0540*/  DFMA R4, R2, R12, R4 ;  /* 0x0000000c0204722b */ /* 0x010fd00000000004 */
[----:B------:R-:W-:Y:S01]  /*0550*/  DFMA R4, R2, R4, R6 ;  /* 0x000000040204722b */ /* 0x000fe20000000006 */
[----:B------:R-:W0:Y:S07]  /*0560*/  LDC.64 R6, c[0x0][0x388] ;  /* 0x0000e200ff067b82 */ /* 0x000e2e0000000a00 */
[----:B------:R-:W-:Y:S02]  /*0570*/  DFMA R8, R4, R8, R8 ;  /* 0x000000080408722b */ /* 0x000fe40000000008 */
[----:B------:R-:W-:-:S10]  /*0580*/  DFMA R2, R2, R4, 1 ;  /* 0x3ff000000202742b */ /* 0x000fd40000000004 */
[----:B------:R-:W-:Y:S02]  /*0590*/  FSEL R4, R2, R8, !P0 ;  /* 0x0000000802047208 */ /* 0x000fe40004000000 */
[----:B------:R-:W-:Y:S02]  /*05a0*/  FSEL R5, R3, R9, !P0 ;  /* 0x0000000903057208 */ /* 0x000fe40004000000 */
[----:B------:R-:W-:Y:S01]  /*05b0*/  LOP3.LUT P0, RZ, R0, 0x2, RZ, 0xc0, !PT ;  /* 0x0000000200ff7812 */ /* 0x000fe2000780c0ff */
[----:B0-----:R-:W-:-:S03]  /*05c0*/  IMAD.WIDE.U32 R10, R10, 0x4, R6 ;  /* 0x000000040a0a7825 */ /* 0x001fc600078e0006 */
[----:B------:R-:W-:-:S10]  /*05d0*/  DADD R2, RZ, -R4 ;  /* 0x00000000ff027229 */ /* 0x000fd40000000804 */
[----:B------:R-:W-:Y:S02]  /*05e0*/  FSEL R3, R5, R3, !P0 ;  /* 0x0000000305037208 */ /* 0x000fe40004000000 */
[----:B------:R-:W-:-:S04]  /*05f0*/  FSEL R2, R4, R2, !P0 ;  /* 0x0000000204027208 */ /* 0x000fc80004000000 */
[----:B------:R-:W0:Y:S02]  /*0600*/  F2F.F32.F64 R3, R2 ;  /* 0x0000000200037310 */ /* 0x000e240000301000 */
[----:B0-----:R-:W-:Y:S01]  /*0610*/  STG.E desc[UR4][R10.64], R3 ;  /* 0x000000030a007986 */ /* 0x001fe2000c101904 */
[----:B------:R-:W-:Y:S05]  /*0620*/  EXIT ;  /* 0x000000000000794d */ /* 0x000fea0003800000 */
        .weak           $__internal_2_$__cuda_sm20_div_rn_f64_full
        .type           $__internal_2_$__cuda_sm20_div_rn_f64_full,@function
        .size           $__internal_2_$__cuda_sm20_div_rn_f64_full,($_Z11compute_siniPf$__internal_trig_reduction_slowpathd - $__internal_2_$__cuda_sm20_div_rn_f64_full)
$__internal_2_$__cuda_sm20_div_rn_f64_full:
        /* <DEDUP_REMOVED lines=58> */
.L_x_22:
        /* <DEDUP_REMOVED lines=15> */
.L_x_24:
[----:B------:R-:W-:Y:S01]  /*0ac0*/  LOP3.LUT R13, R5, 0x80000, RZ, 0xfc, !PT ;  /* 0x00080000050d7812 */ /* 0x000fe200078efcff */
[----:B------:R-:W-:-:S07]  /*0ad0*/  IMAD.MOV.U32 R12, RZ, RZ, R4 ;  /* 0x000000ffff0c7224 */ /* 0x000fce00078e0004 */
.L_x_23:
[----:B------:R-:W-:Y:S05]  /*0ae0*/  BSYNC.RECONVERGENT B1 ;  /* 0x0000000000017941 */ /* 0x000fea0003800200 */
.L_x_21:
[----:B------:R-:W-:Y:S02]  /*0af0*/  IMAD.MOV.U32 R2, RZ, RZ, R0 ;  /* 0x000000ffff027224 */ /* 0x000fe400078e0000 */
[----:B------:R-:W-:-:S04]  /*0b00*/  IMAD.MOV.U32 R3, RZ, RZ, 0x0 ;  /* 0x00000000ff037424 */ /* 0x000fc800078e00ff */
[----:B------:R-:W-:Y:S05]  /*0b10*/  RET.REL.NODEC R2 `(_Z11compute_siniPf) ;  /* 0xfffffff402387950 */ /* 0x000fea0003c3ffff */
        .type           $_Z11compute_siniPf$__internal_trig_reduction_slowpathd,@function
        .size           $_Z11compute_siniPf$__internal_trig_reduction_slowpathd,(.L_x_36 - $_Z11compute_siniPf$__internal_trig_reduction_slowpathd)
$_Z11compute_siniPf$__internal_trig_reduction_slowpathd:
[----:B------:R-:W-:Y:S01]  /*0b20*/  SHF.R.U32.HI R0, RZ, 0x14, R14 ;  /* 0x00000014ff007819 */ /* 0x000fe2000001160e */
[----:B------:R-:W-:Y:S02]  /*0b30*/  IMAD.MOV.U32 R11, RZ, RZ, R2 ;  /* 0x000000ffff0b7224 */ /* 0x000fe400078e0002 */
[----:B------:R-:W-:Y:S01]  /*0b40*/  IMAD.MOV.U32 R4, RZ, RZ, RZ ;  /* 0x000000ffff047224 */ /* 0x000fe200078e00ff */
[----:B------:R-:W-:-:S04]  /*0b50*/  LOP3.LUT R3, R0, 0x7ff, RZ, 0xc0, !PT ;  /* 0x000007ff00037812 */ /* 0x000fc800078ec0ff */
[----:B------:R-:W-:-:S13]  /*0b60*/  ISETP.NE.AND P0, PT, R3, 0x7ff, PT ;  /* 0x000007ff0300780c */ /* 0x000fda0003f05270 */
[----:B------:R-:W-:Y:S05]  /*0b70*/  @!P0 BRA `(.L_x_25) ;  /* 0x0000000800488947 */ /* 0x000fea0003800000 */
[----:B------:R-:W-:Y:S01]  /*0b80*/  VIADD R2, R3, 0xfffffc00 ;  /* 0xfffffc0003027836 */ /* 0x000fe20000000000 */
[----:B------:R-:W-:Y:S01]  /*0b90*/  BSSY.RECONVERGENT B1, `(.L_x_26) ;  /* 0x000002f000017945 */ /* 0x000fe20003800200 */
[----:B------:R-:W-:-:S03]  /*0ba0*/  CS2R R16, SRZ ;  /* 0x0000000000107805 */ /* 0x000fc6000001ff00 */
[----:B------:R-:W-:Y:S02]  /*0bb0*/  SHF.R.U32.HI R6, RZ, 0x6, R2 ;  /* 0x00000006ff067819 */ /* 0x000fe40000011602 */
[----:B------:R-:W-:Y:S02]  /*0bc0*/  ISETP.GE.U32.AND P0, PT, R2, 0x80, PT ;  /* 0x000000800200780c */ /* 0x000fe40003f06070 */
[C---:B------:R-:W-:Y:S02]  /*0bd0*/  IADD3 R7, PT, PT, -R6.reuse, 0x13, RZ ;  /* 0x0000001306077810 */ /* 0x040fe40007ffe1ff */
[----:B------:R-:W-:Y:S02]  /*0be0*/  IADD3 R19, PT, PT, -R6, 0xf, RZ ;  /* 0x0000000f06137810 */ /* 0x000fe40007ffe1ff */
[----:B------:R-:W-:-:S04]  /*0bf0*/  SEL R7, R7, 0x12, P0 ;  /* 0x0000001207077807 */ /* 0x000fc80000000000 */
[----:B------:R-:W-:-:S13]  /*0c00*/  ISETP.GE.AND P0, PT, R19, R7, PT ;  /* 0x000000071300720c */ /* 0x000fda0003f06270 */
[----:B------:R-:W-:Y:S05]  /*0c10*/  @P0 BRA `(.L_x_27) ;  /* 0x0000000000980947 */ /* 0x000fea0003800000 */
[----:B------:R-:W0:Y:S01]  /*0c20*/  LDC.64 R8, c[0x0][0x358] ;  /* 0x0000d600ff087b82 */ /* 0x000e220000000a00 */
[C---:B------:R-:W-:Y:S01]  /*0c30*/  SHF.L.U64.HI R13, R11.reuse, 0xb, R14 ;  /* 0x0000000b0b0d7819 */ /* 0x040fe2000001020e */
[----:B------:R-:W-:Y:S01]  /*0c40*/  BSSY.RECONVERGENT B2, `(.L_x_28) ;  /* 0x0000022000027945 */ /* 0x000fe20003800200 */
[----:B------:R-:W-:Y:S01]  /*0c50*/  IMAD.SHL.U32 R11, R11, 0x800, RZ ;  /* 0x000008000b0b7824 */ /* 0x000fe200078e00ff */
[----:B------:R-:W-:Y:S01]  /*0c60*/  IADD3 R15, PT, PT, RZ, -R6, -R7 ;  /* 0x80000006ff0f7210 */ /* 0x000fe20007ffe807 */
[----:B------:R-:W-:Y:S01]  /*0c70*/  IMAD.MOV.U32 R18, RZ, RZ, RZ ;  /* 0x000000ffff127224 */ /* 0x000fe200078e00ff */
[----:B------:R-:W-:Y:S02]  /*0c80*/  CS2R R16, SRZ ;  /* 0x0000000000107805 */ /* 0x000fe4000001ff00 */
[----:B------:R-:W-:Y:S01]  /*0c90*/  LOP3.LUT R13, R13, 0x80000000, RZ, 0xfc, !PT ;  /* 0x800000000d0d7812 */ /* 0x000fe200078efcff */
[----:B------:R-:W1:Y:S06]  /*0ca0*/  LDC.64 R2, c[0x4][0x8] ;  /* 0x01000200ff027b82 */ /* 0x000e6c0000000a00 */
.L_x_29:
[----:B0-----:R-:W-:Y:S01]  /*0cb0*/  R2UR UR6, R8 ;  /* 0x00000000080672ca */ /* 0x001fe200000e0000 */
[----:B-1----:R-:W-:Y:S01]  /*0cc0*/  IMAD.WIDE R4, R19, 0x8, R2 ;  /* 0x0000000813047825 */ /* 0x002fe200078e0202 */
[----:B------:R-:W-:-:S13]  /*0cd0*/  R2UR UR7, R9 ;  /* 0x00000000090772ca */ /* 0x000fda00000e0000 */
[----:B------:R-:W2:Y:S01]  /*0ce0*/  LDG.E.64.CONSTANT R4, desc[UR6][R4.64] ;  /* 0x0000000604047981 */ /* 0x000ea2000c1e9b00 */
[----:B------:R-:W-:Y:S02]  /*0cf0*/  VIADD R15, R15, 0x1 ;  /* 0x000000010f0f7836 */ /* 0x000fe40000000000 */
[----:B------:R-:W-:Y:S02]  /*0d00*/  VIADD R19, R19, 0x1 ;  /* 0x0000000113137836 */ /* 0x000fe40000000000 */
[----:B--2---:R-:W-:-:S04]  /*0d10*/  IMAD.WIDE.U32 R16, P2, R4, R11, R16 ;  /* 0x0000000b04107225 */ /* 0x004fc80007840010 */
[----:B------:R-:W-:Y:S02]  /*0d20*/  IMAD R21, R4, R13, RZ ;  /* 0x0000000d04157224 */ /* 0x000fe400078e02ff */
[CC--:B------:R-:W-:Y:S02]  /*0d30*/  IMAD R20, R5.reuse, R11.reuse, RZ ;  /* 0x0000000b05147224 */ /* 0x0c0fe400078e02ff */
[----:B------:R-:W-:Y:S01]  /*0d40*/  IMAD.HI.U32 R23, R5, R11, RZ ;  /* 0x0000000b05177227 */ /* 0x000fe200078e00ff */
[----:B------:R-:W-:-:S03]  /*0d50*/  IADD3 R17, P0, PT, R21, R17, RZ ;  /* 0x0000001115117210 */ /* 0x000fc60007f1e0ff */
[----:B------:R-:W-:Y:S01]  /*0d60*/  IMAD R21, R18, 0x8, R1 ;  /* 0x0000000812157824 */ /* 0x000fe200078e0201 */
[----:B------:R-:W-:Y:S01]  /*0d70*/  IADD3 R17, P1, PT, R20, R17, RZ ;  /* 0x0000001114117210 */ /* 0x000fe20007f3e0ff */
[----:B------:R-:W-:-:S04]  /*0d80*/  IMAD.HI.U32 R20, R4, R13, RZ ;  /* 0x0000000d04147227 */ /* 0x000fc800078e00ff */
[----:B------:R-:W-:Y:S01]  /*0d90*/  IMAD.X R4, RZ, RZ, R20, P2 ;  /* 0x000000ffff047224 */ /* 0x000fe200010e0614 */
[----:B------:R0:W-:Y:S01]  /*0da0*/  STL.64 [R21], R16 ;  /* 0x0000001015007387 */ /* 0x0001e20000100a00 */
[----:B------:R-:W-:-:S03]  /*0db0*/  IMAD.HI.U32 R20, R5, R13, RZ ;  /* 0x0000000d05147227 */ /* 0x000fc600078e00ff */
[----:B------:R-:W-:Y:S01]  /*0dc0*/  IADD3.X R4, P0, PT, R23, R4, RZ, P0, !PT ;  /* 0x0000000417047210 */ /* 0x000fe2000071e4ff */
[----:B------:R-:W-:Y:S02]  /*0dd0*/  IMAD R5, R5, R13, RZ ;  /* 0x0000000d05057224 */ /* 0x000fe400078e02ff */
[----:B------:R-:W-:-:S03]  /*0de0*/  VIADD R18, R18, 0x1 ;  /* 0x0000000112127836 */ /* 0x000fc60000000000 */
[----:B------:R-:W-:Y:S01]  /*0df0*/  IADD3.X R5, P1, PT, R5, R4, RZ, P1, !PT ;  /* 0x0000000405057210 */ /* 0x000fe20000f3e4ff */
[----:B------:R-:W-:Y:S01]  /*0e00*/  IMAD.X R4, RZ, RZ, R20, P0 ;  /* 0x000000ffff047224 */ /* 0x000fe200000e0614 */
[----:B------:R-:W-:-:S03]  /*0e10*/  ISETP.NE.AND P0, PT, R15, -0xf, PT ;  /* 0xfffffff10f00780c */ /* 0x000fc60003f05270 */
[----:B------:R-:W-:Y:S02]  /*0e20*/  IMAD.X R4, RZ, RZ, R4, P1 ;  /* 0x000000ffff047224 */ /* 0x000fe400008e0604 */
[----:B0-----:R-:W-:Y:S02]  /*0e30*/  IMAD.MOV.U32 R16, RZ, RZ, R5 ;  /* 0x000000ffff107224 */ /* 0x001fe400078e0005 */
[----:B------:R-:W-:-:S06]  /*0e40*/  IMAD.MOV.U32 R17, RZ, RZ, R4 ;  /* 0x000000ffff117224 */ /* 0x000fcc00078e0004 */
[----:B------:R-:W-:Y:S05]  /*0e50*/  @P0 BRA `(.L_x_29) ;  /* 0xfffffffc00940947 */ /* 0x000fea000383ffff */
[----:B------:R-:W-:Y:S05]  /*0e60*/  BSYNC.RECONVERGENT B2 ;  /* 0x0000000000027941 */ /* 0x000fea0003800200 */
.L_x_28:
[----:B------:R-:W-:-:S07]  /*0e70*/  IMAD.MOV.U32 R19, RZ, RZ, R7 ;  /* 0x000000ffff137224 */ /* 0x000fce00078e0007 */
.L_x_27:
[----:B------:R-:W-:Y:S05]  /*0e80*/  BSYNC.RECONVERGENT B1 ;  /* 0x0000000000017941 */ /* 0x000fea0003800200 */
.L_x_26:
[----:B------:R-:W-:Y:S01]  /*0e90*/  LOP3.LUT P0, R21, R0, 0x3f, RZ, 0xc0, !PT ;  /* 0x0000003f00157812 */ /* 0x000fe2000780c0ff */
[----:B------:R-:W-:-:S04]  /*0ea0*/  IMAD.IADD R0, R6, 0x1, R19 ;  /* 0x0000000106007824 */ /* 0x000fc800078e0213 */
[----:B------:R-:W-:-:S05]  /*0eb0*/  IMAD.U32 R19, R0, 0x8, R1 ;  /* 0x0000000800137824 */ /* 0x000fca00078e0001 */
[----:B------:R0:W-:Y:S04]  /*0ec0*/  STL.64 [R19+-0x78], R16 ;  /* 0xffff881013007387 */ /* 0x0001e80000100a00 */
[----:B------:R-:W2:Y:S04]  /*0ed0*/  @P0 LDL.64 R8, [R1+0x8] ;  /* 0x0000080001080983 */ /* 0x000ea80000100a00 */
[----:B------:R-:W3:Y:S04]  /*0ee0*/  LDL.64 R2, [R1+0x10] ;  /* 0x0000100001027983 */ /* 0x000ee80000100a00 */
[----:B------:R-:W4:Y:S01]  /*0ef0*/  LDL.64 R4, [R1+0x18] ;  /* 0x0000180001047983 */ /* 0x000f220000100a00 */
[----:B------:R-:W-:Y:S01]  /*0f00*/  @P0 LOP3.LUT R0, R21, 0x3f, RZ, 0x3c, !PT ;  /* 0x0000003f15000812 */ /* 0x000fe200078e3cff */
[----:B------:R-:W-:Y:S01]  /*0f10*/  BSSY.RECONVERGENT B1, `(.L_x_30) ;  /* 0x0000034000017945 */ /* 0x000fe20003800200 */
[----:B--2---:R-:W-:-:S02]  /*0f20*/  @P0 SHF.R.U64 R7, R8, 0x1, R9 ;  /* 0x0000000108070819 */ /* 0x004fc40000001209 */
[----:B------:R-:W-:Y:S02]  /*0f30*/  @P0 SHF.R.U32.HI R9, RZ, 0x1, R9 ;  /* 0x00000001ff090819 */ /* 0x000fe40000011609 */
[CC--:B---3--:R-:W-:Y:S02]  /*0f40*/  @P0 SHF.L.U32 R11, R2.reuse, R21.reuse, RZ ;  /* 0x00000015020b0219 */ /* 0x0c8fe400000006ff */
[----:B------:R-:W-:Y:S02]  /*0f50*/  @P0 SHF.R.U64 R6, R7, R0, R9 ;  /* 0x0000000007060219 */ /* 0x000fe40000001209 */
[--C-:B------:R-:W-:Y:S02]  /*0f60*/  @P0 SHF.R.U32.HI R15, RZ, 0x1, R3.reuse ;  /* 0x00000001ff0f0819 */ /* 0x100fe40000011603 */
[C-C-:B------:R-:W-:Y:S02]  /*0f70*/  @P0 SHF.R.U64 R13, R2.reuse, 0x1, R3.reuse ;  /* 0x00000001020d0819 */ /* 0x140fe40000001203 */
[----:B------:R-:W-:-:S02]  /*0f80*/  @P0 SHF.L.U64.HI R8, R2, R21, R3 ;  /* 0x0000001502080219 */ /* 0x000fc40000010203 */
[----:B------:R-:W-:Y:S02]  /*0f90*/  @P0 SHF.R.U32.HI R7, RZ, R0, R9 ;  /* 0x00000000ff070219 */ /* 0x000fe40000011609 */
[----:B------:R-:W-:Y:S02]  /*0fa0*/  @P0 LOP3.LUT R2, R11, R6, RZ, 0xfc, !PT ;  /* 0x000000060b020212 */ /* 0x000fe400078efcff */
[----:B----4-:R-:W-:Y:S02]  /*0fb0*/  @P0 SHF.L.U32 R9, R4, R21, RZ ;  /* 0x0000001504090219 */ /* 0x010fe400000006ff */
[----:B0-----:R-:W-:Y:S02]  /*0fc0*/  @P0 SHF.R.U64 R16, R13, R0, R15 ;  /* 0x000000000d100219 */ /* 0x001fe4000000120f */
[----:B------:R-:W-:Y:S01]  /*0fd0*/  @P0 LOP3.LUT R3, R8, R7, RZ, 0xfc, !PT ;  /* 0x0000000708030212 */ /* 0x000fe200078efcff */
[----:B------:R-:W-:Y:S01]  /*0fe0*/  IMAD.SHL.U32 R8, R2, 0x4, RZ ;  /* 0x0000000402087824 */ /* 0x000fe200078e00ff */
[----:B------:R-:W-:-:S02]  /*0ff0*/  @P0 SHF.L.U64.HI R7, R4, R21, R5 ;  /* 0x0000001504070219 */ /* 0x000fc40000010205 */
[----:B------:R-:W-:Y:S02]  /*1000*/  @P0 LOP3.LUT R4, R9, R16, RZ, 0xfc, !PT ;  /* 0x0000001009040212 */ /* 0x000fe400078efcff */
[----:B------:R-:W-:Y:S02]  /*1010*/  @P0 SHF.R.U32.HI R0, RZ, R0, R15 ;  /* 0x00000000ff000219 */ /* 0x000fe4000001160f */
[----:B------:R-:W-:Y:S02]  /*1020*/  SHF.L.U64.HI R9, R2, 0x2, R3 ;  /* 0x0000000202097819 */ /* 0x000fe40000010203 */
[----:B------:R-:W-:Y:S02]  /*1030*/  @P0 LOP3.LUT R5, R7, R0, RZ, 0xfc, !PT ;  /* 0x0000000007050212 */ /* 0x000fe400078efcff */
[----:B------:R-:W-:Y:S02]  /*1040*/  SHF.L.W.U32.HI R3, R3, 0x2, R4 ;  /* 0x0000000203037819 */ /* 0x000fe40000010e04 */
[----:B------:R-:W-:-:S02]  /*1050*/  IADD3 RZ, P0, PT, RZ, -R8, RZ ;  /* 0x80000008ffff7210 */ /* 0x000fc40007f1e0ff */
[----:B------:R-:W-:Y:S02]  /*1060*/  LOP3.LUT R0, RZ, R9, RZ, 0x33, !PT ;  /* 0x00000009ff007212 */ /* 0x000fe400078e33ff */
[----:B------:R-:W-:Y:S02]  /*1070*/  SHF.L.W.U32.HI R4, R4, 0x2, R5 ;  /* 0x0000000204047819 */ /* 0x000fe40000010e05 */
[----:B------:R-:W-:Y:S02]  /*1080*/  LOP3.LUT R2, RZ, R3, RZ, 0x33, !PT ;  /* 0x00000003ff027212 */ /* 0x000fe400078e33ff */
[----:B------:R-:W-:Y:S02]  /*1090*/  IADD3.X R6, P0, PT, RZ, R0, RZ, P0, !PT ;  /* 0x00000000ff067210 */ /* 0x000fe4000071e4ff */
[----:B------:R-:W-:Y:S02]  /*10a0*/  LOP3.LUT R7, RZ, R4, RZ, 0x33, !PT ;  /* 0x00000004ff077212 */ /* 0x000fe400078e33ff */
[----:B------:R-:W-:-:S02]  /*10b0*/  IADD3.X R0, P1, PT, RZ, R2, RZ, P0, !PT ;  /* 0x00000002ff007210 */ /* 0x000fc4000073e4ff */
[----:B------:R-:W-:-:S03]  /*10c0*/  ISETP.GT.U32.AND P2, PT, R3, -0x1, PT ;  /* 0xffffffff0300780c */ /* 0x000fc60003f44070 */
[----:B------:R-:W-:Y:S01]  /*10d0*/  IMAD.X R7, RZ, RZ, R7, P1 ;  /* 0x000000ffff077224 */ /* 0x000fe200008e0607 */
[----:B------:R-:W-:-:S04]  /*10e0*/  ISETP.GT.AND.EX P0, PT, R4, -0x1, PT, P2 ;  /* 0xffffffff0400780c */ /* 0x000fc80003f04320 */
[----:B------:R-:W-:Y:S02]  /*10f0*/  SEL R2, R4, R7, P0 ;  /* 0x0000000704027207 */ /* 0x000fe40000000000 */
[----:B------:R-:W-:Y:S02]  /*1100*/  SEL R13, R3, R0, P0 ;  /* 0x00000000030d7207 */ /* 0x000fe40000000000 */
[----:B------:R-:W-:Y:S02]  /*1110*/  ISETP.NE.U32.AND P1, PT, R2, RZ, PT ;  /* 0x000000ff0200720c */ /* 0x000fe40003f25070 */
[----:B------:R-:W-:Y:S02]  /*1120*/  SEL R9, R9, R6, P0 ;  /* 0x0000000609097207 */ /* 0x000fe40000000000 */
[----:B------:R-:W-:Y:S01]  /*1130*/  SEL R3, R13, R2, !P1 ;  /* 0x000000020d037207 */ /* 0x000fe20004800000 */
[----:B------:R-:W-:-:S05]  /*1140*/  @!P0 IMAD.MOV R8, RZ, RZ, -R8 ;  /* 0x000000ffff088224 */ /* 0x000fca00078e0a08 */
[----:B------:R-:W0:Y:S02]  /*1150*/  FLO.U32 R3, R3 ;  /* 0x0000000300037300 */ /* 0x000e2400000e0000 */
[C---:B0-----:R-:W-:Y:S02]  /*1160*/  IADD3 R7, PT, PT, -R3.reuse, 0x1f, RZ ;  /* 0x0000001f03077810 */ /* 0x041fe40007ffe1ff */
[----:B------:R-:W-:-:S03]  /*1170*/  IADD3 R0, PT, PT, -R3, 0x3f, RZ ;  /* 0x0000003f03007810 */ /* 0x000fc60007ffe1ff */
[----:B------:R-:W-:-:S05]  /*1180*/  @P1 IMAD.MOV R0, RZ, RZ, R7 ;  /* 0x000000ffff001224 */ /* 0x000fca00078e0207 */
[----:B------:R-:W-:-:S13]  /*1190*/  ISETP.NE.AND P1, PT, R0, RZ, PT ;  /* 0x000000ff0000720c */ /* 0x000fda0003f25270 */
[----:B------:R-:W-:Y:S05]  /*11a0*/  @!P1 BRA `(.L_x_31) ;  /* 0x0000000000289947 */ /* 0x000fea0003800000 */
[--C-:B------:R-:W-:Y:S02]  /*11b0*/  SHF.R.U64 R7, R8, 0x1, R9.reuse ;  /* 0x0000000108077819 */ /* 0x100fe40000001209 */
[C---:B------:R-:W-:Y:S02]  /*11c0*/  LOP3.LUT R3, R0.reuse, 0x3f, RZ, 0xc0, !PT ;  /* 0x0000003f00037812 */ /* 0x040fe400078ec0ff */
[----:B------:R-:W-:Y:S02]  /*11d0*/  SHF.R.U32.HI R9, RZ, 0x1, R9 ;  /* 0x00000001ff097819 */ /* 0x000fe40000011609 */
[----:B------:R-:W-:Y:S02]  /*11e0*/  LOP3.LUT R6, R0, 0x3f, RZ, 0xc, !PT ;  /* 0x0000003f00067812 */ /* 0x000fe400078e0cff */
[CC--:B------:R-:W-:Y:S02]  /*11f0*/  SHF.L.U64.HI R11, R13.reuse, R3.reuse, R2 ;  /* 0x000000030d0b7219 */ /* 0x0c0fe40000010202 */
[----:B------:R-:W-:-:S02]  /*1200*/  SHF.L.U32 R3, R13, R3, RZ ;  /* 0x000000030d037219 */ /* 0x000fc400000006ff */
[-CC-:B------:R-:W-:Y:S02]  /*1210*/  SHF.R.U64 R2, R7, R6.reuse, R9.reuse ;  /* 0x0000000607027219 */ /* 0x180fe40000001209 */
[----:B------:R-:W-:Y:S02]  /*1220*/  SHF.R.U32.HI R6, RZ, R6, R9 ;  /* 0x00000006ff067219 */ /* 0x000fe40000011609 */
[----:B------:R-:W-:Y:S02]  /*1230*/  LOP3.LUT R13, R3, R2, RZ, 0xfc, !PT ;  /* 0x00000002030d7212 */ /* 0x000fe400078efcff */
[----:B------:R-:W-:-:S07]  /*1240*/  LOP3.LUT R2, R11, R6, RZ, 0xfc, !PT ;  /* 0x000000060b027212 */ /* 0x000fce00078efcff */
.L_x_31:
[----:B------:R-:W-:Y:S05]  /*1250*/  BSYNC.RECONVERGENT B1 ;  /* 0x0000000000017941 */ /* 0x000fea0003800200 */
.L_x_30:
[----:B------:R-:W-:Y:S01]  /*1260*/  IMAD.WIDE.U32 R8, R13, 0x2168c235, RZ ;  /* 0x2168c2350d087825 */ /* 0x000fe200078e00ff */
[----:B------:R-:W-:-:S03]  /*1270*/  SHF.R.U32.HI R5, RZ, 0x1e, R5 ;  /* 0x0000001eff057819 */ /* 0x000fc60000011605 */
[----:B------:R-:W-:Y:S01]  /*1280*/  IMAD.MOV.U32 R6, RZ, RZ, R9 ;  /* 0x000000ffff067224 */ /* 0x000fe200078e0009 */
[----:B------:R-:W-:Y:S01]  /*1290*/  IADD3 RZ, P1, PT, R8, R8, RZ ;  /* 0x0000000808ff7210 */ /* 0x000fe20007f3e0ff */
[----:B------:R-:W-:Y:S01]  /*12a0*/  IMAD.MOV.U32 R7, RZ, RZ, RZ ;  /* 0x000000ffff077224 */ /* 0x000fe200078e00ff */
[----:B------:R-:W-:Y:S01]  /*12b0*/  LEA.HI R4, R4, R5, RZ, 0x1 ;  /* 0x0000000504047211 */ /* 0x000fe200078f08ff */
[----:B------:R-:W-:-:S04]  /*12c0*/  IMAD.HI.U32 R3, R2, -0x36f0255e, RZ ;  /* 0xc90fdaa202037827 */ /* 0x000fc800078e00ff */
[----:B------:R-:W-:-:S04]  /*12d0*/  IMAD.WIDE.U32 R6, R13, -0x36f0255e, R6 ;  /* 0xc90fdaa20d067825 */ /* 0x000fc800078e0006 */
[C---:B------:R-:W-:Y:S02]  /*12e0*/  IMAD R9, R2.reuse, -0x36f0255e, RZ ;  /* 0xc90fdaa202097824 */ /* 0x040fe400078e02ff */
[----:B------:R-:W-:-:S04]  /*12f0*/  IMAD.WIDE.U32 R6, P2, R2, 0x2168c235, R6 ;  /* 0x2168c23502067825 */ /* 0x000fc80007840006 */
[----:B------:R-:W-:Y:S01]  /*1300*/  IMAD.X R2, RZ, RZ, R3, P2 ;  /* 0x000000ffff027224 */ /* 0x000fe200010e0603 */
[----:B------:R-:W-:Y:S02]  /*1310*/  IADD3 R3, P2, PT, R9, R7, RZ ;  /* 0x0000000709037210 */ /* 0x000fe40007f5e0ff */
[----:B------:R-:W-:Y:S02]  /*1320*/  IADD3.X RZ, P1, PT, R6, R6, RZ, P1, !PT ;  /* 0x0000000606ff7210 */ /* 0x000fe40000f3e4ff */
[C---:B------:R-:W-:Y:S01]  /*1330*/  ISETP.GT.U32.AND P3, PT, R3.reuse, RZ, PT ;  /* 0x000000ff0300720c */ /* 0x040fe20003f64070 */
[----:B------:R-:W-:Y:S01]  /*1340*/  IMAD.X R2, RZ, RZ, R2, P2 ;  /* 0x000000ffff027224 */ /* 0x000fe200010e0602 */
[----:B------:R-:W-:-:S04]  /*1350*/  IADD3.X R6, P2, PT, R3, R3, RZ, P1, !PT ;  /* 0x0000000303067210 */ /* 0x000fc80000f5e4ff */
[C---:B------:R-:W-:Y:S01]  /*1360*/  ISETP.GT.AND.EX P1, PT, R2.reuse, RZ, PT, P3 ;  /* 0x000000ff0200720c */ /* 0x040fe20003f24330 */
[----:B------:R-:W-:-:S03]  /*1370*/  IMAD.X R7, R2, 0x1, R2, P2 ;  /* 0x0000000102077824 */ /* 0x000fc600010e0602 */
[----:B------:R-:W-:Y:S02]  /*1380*/  SEL R6, R6, R3, P1 ;  /* 0x0000000306067207 */ /* 0x000fe40000800000 */
[----:B------:R-:W-:Y:S02]  /*1390*/  SEL R7, R7, R2, P1 ;  /* 0x0000000207077207 */ /* 0x000fe40000800000 */
[----:B------:R-:W-:Y:S02]  /*13a0*/  IADD3 R2, P2, PT, R6, 0x1, RZ ;  /* 0x0000000106027810 */ /* 0x000fe40007f5e0ff */
[----:B------:R-:W-:Y:S02]  /*13b0*/  SEL R3, RZ, 0xffffffff, !P1 ;  /* 0xffffffffff037807 */ /* 0x000fe40004800000 */
[----:B------:R-:W-:Y:S01]  /*13c0*/  LOP3.LUT P1, R14, R14, 0x80000000, RZ, 0xc0, !PT ;  /* 0x800000000e0e7812 */ /* 0x000fe2000782c0ff */
[----:B------:R-:W-:Y:S02]  /*13d0*/  IMAD.X R7, RZ, RZ, R7, P2 ;  /* 0x000000ffff077224 */ /* 0x000fe400010e0607 */
[----:B------:R-:W-:Y:S01]  /*13e0*/  IMAD.IADD R3, R3, 0x1, -R0 ;  /* 0x0000000103037824 */ /* 0x000fe200078e0a00 */
[----:B------:R-:W-:-:S02]  /*13f0*/  @!P0 LOP3.LUT R14, R14, 0x80000000, RZ, 0x3c, !PT ;  /* 0x800000000e0e8812 */ /* 0x000fc400078e3cff */
[----:B------:R-:W-:Y:S01]  /*1400*/  SHF.R.U64 R2, R2, 0xa, R7 ;  /* 0x0000000a02027819 */ /* 0x000fe20000001207 */
[----:B------:R-:W-:-:S03]  /*1410*/  IMAD.SHL.U32 R3, R3, 0x100000, RZ ;  /* 0x0010000003037824 */ /* 0x000fc600078e00ff */
[----:B------:R-:W-:-:S03]  /*1420*/  IADD3 R2, P2, PT, R2, 0x1, RZ ;  /* 0x0000000102027810 */ /* 0x000fc60007f5e0ff */
[----:B------:R-:W-:Y:S01]  /*1430*/  @P1 IMAD.MOV R4, RZ, RZ, -R4 ;  /* 0x000000ffff041224 */ /* 0x000fe200078e0a04 */
[----:B------:R-:W-:-:S04]  /*1440*/  LEA.HI.X R7, R7, RZ, RZ, 0x16, P2 ;  /* 0x000000ff07077211 */ /* 0x000fc800010fb4ff */
[--C-:B------:R-:W-:Y:S02]  /*1450*/  SHF.R.U64 R0, R2, 0x1, R7.reuse ;  /* 0x0000000102007819 */ /* 0x100fe40000001207 */
[----:B------:R-:W-:Y:S02]  /*1460*/  SHF.R.U32.HI R2, RZ, 0x1, R7 ;  /* 0x00000001ff027819 */ /* 0x000fe40000011607 */
[----:B------:R-:W-:-:S04]  /*1470*/  IADD3 R11, P2, P3, RZ, RZ, R0 ;  /* 0x000000ffff0b7210 */ /* 0x000fc80007b5e000 */
[----:B------:R-:W-:-:S04]  /*1480*/  IADD3.X R3, PT, PT, R3, 0x3fe00000, R2, P2, P3 ;  /* 0x3fe0000003037810 */ /* 0x000fc800017e6402 */
[----:B------:R-:W-:-:S07]  /*1490*/  LOP3.LUT R14, R3, R14, RZ, 0xfc, !PT ;  /* 0x0000000e030e7212 */ /* 0x000fce00078efcff */
.L_x_25:
[----:B------:R-:W-:Y:S02]  /*14a0*/  IMAD.MOV.U32 R13, RZ, RZ, 0x0 ;  /* 0x00000000ff0d7424 */ /* 0x000fe400078e00ff */
[----:B------:R-:W-:Y:S02]  /*14b0*/  IMAD.MOV.U32 R0, RZ, RZ, R4 ;  /* 0x000000ffff007224 */ /* 0x000fe400078e0004 */
[----:B------:R-:W-:Y:S02]  /*14c0*/  IMAD.MOV.U32 R8, RZ, RZ, R11 ;  /* 0x000000ffff087224 */ /* 0x000fe400078e000b */
[----:B------:R-:W-:Y:S01]  /*14d0*/  IMAD.MOV.U32 R9, RZ, RZ, R14 ;  /* 0x000000ffff097224 */ /* 0x000fe200078e000e */
[----:B------:R-:W-:Y:S06]  /*14e0*/  RET.REL.NODEC R12 `(_Z11compute_siniPf) ;  /* 0xffffffe80cc47950 */ /* 0x000fec0003c3ffff */
.L_x_32:
        /* <DEDUP_REMOVED lines=9> */
.L_x_36:


//--------------------- .nv.global.init           --------------------------
	.section	.nv.global.init,"aw",@progbits
	.align	16
.nv.global.init:
	.type		__cudart_sin_cos_coeffs,@object
	.size		__cudart_sin_cos_coeffs,(__cudart_i2opi_d - __cudart_sin_cos_coeffs)
__cudart_sin_cos_coeffs:
        /*0000*/ 	.byte	0x46, 0xd2, 0xb0, 0x2c, 0xf1, 0xe5, 0x5a, 0xbe, 0x92, 0xe3, 0xac, 0x69, 0xe3, 0x1d, 0xc7, 0x3e
        /*0010*/ 	.byte	0xa1, 0x62, 0xdb, 0x19, 0xa0, 0x01, 0x2a, 0xbf, 0x18, 0x08, 0x11, 0x11, 0x11, 0x11, 0x81, 0x3f
        /*0020*/ 	.byte	0x54, 0x55, 0x55, 0x55, 0x55, 0x55, 0xc5, 0xbf, 0x00, 0x00, 0x00, 0x00, 0x00, 0x00, 0x00, 0x00
        /*0030*/ 	.byte	0x00, 0x00, 0x00, 0x00, 0x00, 0x00, 0x00, 0x00, 0x64, 0x81, 0xfd, 0x20, 0x83, 0xff, 0xa8, 0xbd
        /*0040*/ 	.byte	0x28, 0x85, 0xef, 0xc1, 0xa7, 0xee, 0x21, 0x3e, 0xd9, 0xe6, 0x06, 0x8e, 0x4f, 0x7e, 0x92, 0xbe
        /*0050*/ 	.byte	0xe9, 0xbc, 0xdd, 0x19, 0xa0, 0x01, 0xfa, 0x3e, 0x47, 0x5d, 0xc1, 0x16, 0x6c, 0xc1, 0x56, 0xbf
        /*0060*/ 	.byte	0x51, 0x55, 0x55, 0x55, 0x55, 0x55, 0xa5, 0x3f, 0x00, 0x00, 0x00, 0x00, 0x00, 0x00, 0xe0, 0xbf
        /*0070*/ 	.byte	0x00, 0x00, 0x00, 0x00, 0x00, 0x00, 0xf0, 0x3f, 0x00, 0x00, 0x00, 0x00, 0x00, 0x00, 0x00, 0x00
	.type		__cudart_i2opi_d,@object
	.size		__cudart_i2opi_d,(__cudart_i2opi_f - __cudart_i2opi_d)
__cudart_i2opi_d:
        /* <DEDUP_REMOVED lines=9> */
	.type		__cudart_i2opi_f,@object
	.size		__cudart_i2opi_f,(.L_0 - __cudart_i2opi_f)
__cudart_i2opi_f:
        /*0110*/ 	.byte	0x41, 0x90, 0x43, 0x3c, 0x99, 0x95, 0x62, 0xdb, 0xc0, 0xdd, 0x34, 0xf5, 0xd1, 0x57, 0x27, 0xfc
        /*0120*/ 	.byte	0x29, 0x15, 0x44, 0x4e, 0x6e, 0x83, 0xf9, 0xa2
.L_0:


//--------------------- .nv.shared.reserved.0     --------------------------
	.section	.nv.shared.reserved.0,"aw",@nobits
	.weak		__nv_reservedSMEM_offset_0_alias
	.size		__nv_reservedSMEM_offset_0_alias, 0, 64
	.other		__nv_reservedSMEM_offset_0_alias,@"STO_CUDA_RESERVED_SHARED STV_DEFAULT"
__nv_reservedSMEM_offset_0_alias:
	.zero		0
	.zero		64


//--------------------- .nv.constant0._Z14compute___sinfiPf --------------------------
	.section	.nv.constant0._Z14compute___sinfiPf,"a",@progbits
	.sectionflags	@""
	.align	4
.nv.constant0._Z14compute___sinfiPf:
	.zero		912


//--------------------- .nv.constant0._Z12compute_sinfiPf --------------------------
	.section	.nv.constant0._Z12compute_sinfiPf,"a",@progbits
	.sectionflags	@""
	.align	4
.nv.constant0._Z12compute_sinfiPf:
	.zero		912


//--------------------- .nv.constant0._Z11compute_siniPf --------------------------
	.section	.nv.constant0._Z11compute_siniPf,"a",@progbits
	.sectionflags	@""
	.align	4
.nv.constant0._Z11compute_siniPf:
	.zero		912


//--------------------- SYMBOLS --------------------------

	.type		.nv.reservedSmem.offset0,@object
	.size		.nv.reservedSmem.offset0,0x4
